//
// Generated by NVIDIA NVVM Compiler
//
// Compiler Build ID: CL-36424714
// Cuda compilation tools, release 13.0, V13.0.88
// Based on NVVM 20.0.0
//

.version 9.0
.target sm_100
.address_size 64

	// .globl	default_function_kernel_2

.visible .entry default_function_kernel_2(
	.param .u64 .ptr .align 1 default_function_kernel_2_param_0,
	.param .u64 .ptr .align 1 default_function_kernel_2_param_1
)
.maxntid 32
{
	.reg .pred 	%p<5>;
	.reg .b32 	%r<11>;
	.reg .b32 	%f<36>;
	.reg .b64 	%rd<9>;

	ld.param.u64 	%rd1, [default_function_kernel_2_param_0];
	ld.param.u64 	%rd2, [default_function_kernel_2_param_1];
	cvta.to.global.u64 	%rd3, %rd2;
	mov.u32 	%r3, %ctaid.x;
	shl.b32 	%r4, %r3, 5;
	mov.u32 	%r5, %tid.x;
	or.b32  	%r1, %r4, %r5;
	mul.wide.u32 	%rd4, %r1, 4;
	add.s64 	%rd5, %rd3, %rd4;
	ld.global.nc.f32 	%f1, [%rd5];
	abs.f32 	%f6, %f1;
	mov.f32 	%f7, 0f3F800000;
	sub.f32 	%f8, %f7, %f6;
	rcp.approx.ftz.f32 	%f9, %f8;
	add.f32 	%f10, %f9, %f9;
	mul.f32 	%f11, %f6, %f10;
	setp.gt.f32 	%p1, %f6, 0f7E800000;
	selp.f32 	%f2, 0fC0000000, %f11, %p1;
	add.rz.f32 	%f12, %f2, %f7;
	mov.b32 	%r6, %f12;
	add.s32 	%r7, %r6, -1061158912;
	and.b32  	%r8, %r7, -8388608;
	mov.b32 	%r2, %f2;
	sub.s32 	%r9, %r2, %r8;
	mov.b32 	%f13, %r9;
	sub.s32 	%r10, 1082130432, %r8;
	mov.b32 	%f14, %r10;
	fma.rn.f32 	%f15, %f14, 0f3E800000, 0fBF800000;
	add.f32 	%f16, %f15, %f13;
	cvt.rn.f32.s32 	%f17, %r8;
	mul.f32 	%f18, %f17, 0f34000000;
	fma.rn.f32 	%f19, %f16, 0fBD39BF78, 0f3DD80012;
	fma.rn.f32 	%f20, %f19, %f16, 0fBE0778E0;
	fma.rn.f32 	%f21, %f20, %f16, 0f3E146475;
	fma.rn.f32 	%f22, %f21, %f16, 0fBE2A68DD;
	fma.rn.f32 	%f23, %f22, %f16, 0f3E4CAF9E;
	fma.rn.f32 	%f24, %f23, %f16, 0fBE800042;
	fma.rn.f32 	%f25, %f24, %f16, 0f3EAAAAE6;
	fma.rn.f32 	%f26, %f25, %f16, 0fBF000000;
	mul.f32 	%f27, %f16, %f26;
	fma.rn.f32 	%f28, %f27, %f16, %f16;
	fma.rn.f32 	%f35, %f18, 0f3F317218, %f28;
	setp.lt.u32 	%p2, %r2, 2139095040;
	@%p2 bra 	$L__BB0_2;
	setp.gt.s32 	%p3, %r2, -1082130432;
	fma.rn.f32 	%f29, %f2, 0f7F800000, 0f7F800000;
	selp.f32 	%f30, %f29, %f35, %p3;
	setp.eq.f32 	%p4, %f2, 0f00000000;
	selp.f32 	%f35, 0f80000000, %f30, %p4;
$L__BB0_2:
	cvta.to.global.u64 	%rd6, %rd1;
	mov.f32 	%f31, 0f3F000000;
	copysign.f32 	%f32, %f1, %f31;
	mul.f32 	%f33, %f32, %f35;
	div.rn.f32 	%f34, %f33, %f1;
	add.s64 	%rd8, %rd6, %rd4;
	st.global.f32 	[%rd8], %f34;
	ret;

}
	// .globl	default_function_kernel_3
.visible .entry default_function_kernel_3(
	.param .u64 .ptr .align 1 default_function_kernel_3_param_0,
	.param .u64 .ptr .align 1 default_function_kernel_3_param_1
)
.maxntid 2
{
	.reg .pred 	%p<19>;
	.reg .b32 	%r<31>;
	.reg .b32 	%f<78>;
	.reg .b64 	%rd<9>;

	ld.param.u64 	%rd1, [default_function_kernel_3_param_0];
	ld.param.u64 	%rd2, [default_function_kernel_3_param_1];
	cvta.to.global.u64 	%rd3, %rd2;
	mov.u32 	%r13, %ctaid.x;
	shl.b32 	%r14, %r13, 1;
	mov.u32 	%r15, %tid.x;
	or.b32  	%r1, %r14, %r15;
	mul.wide.u32 	%rd4, %r1, 4;
	add.s64 	%rd5, %rd3, %rd4;
	ld.global.nc.f32 	%f1, [%rd5];
	abs.f32 	%f2, %f1;
	mov.f32 	%f25, 0f3F800000;
	sub.f32 	%f26, %f25, %f2;
	rcp.approx.ftz.f32 	%f27, %f26;
	add.f32 	%f28, %f27, %f27;
	mul.f32 	%f29, %f2, %f28;
	setp.gt.f32 	%p1, %f2, 0f7E800000;
	selp.f32 	%f3, 0fC0000000, %f29, %p1;
	add.rz.f32 	%f30, %f3, %f25;
	mov.b32 	%r16, %f30;
	add.s32 	%r17, %r16, -1061158912;
	and.b32  	%r18, %r17, -8388608;
	mov.b32 	%r2, %f3;
	sub.s32 	%r19, %r2, %r18;
	mov.b32 	%f31, %r19;
	sub.s32 	%r20, 1082130432, %r18;
	mov.b32 	%f32, %r20;
	fma.rn.f32 	%f33, %f32, 0f3E800000, 0fBF800000;
	add.f32 	%f34, %f33, %f31;
	cvt.rn.f32.s32 	%f35, %r18;
	mul.f32 	%f36, %f35, 0f34000000;
	fma.rn.f32 	%f37, %f34, 0fBD39BF78, 0f3DD80012;
	fma.rn.f32 	%f38, %f37, %f34, 0fBE0778E0;
	fma.rn.f32 	%f39, %f38, %f34, 0f3E146475;
	fma.rn.f32 	%f40, %f39, %f34, 0fBE2A68DD;
	fma.rn.f32 	%f41, %f40, %f34, 0f3E4CAF9E;
	fma.rn.f32 	%f42, %f41, %f34, 0fBE800042;
	fma.rn.f32 	%f43, %f42, %f34, 0f3EAAAAE6;
	fma.rn.f32 	%f44, %f43, %f34, 0fBF000000;
	mul.f32 	%f45, %f34, %f44;
	fma.rn.f32 	%f46, %f45, %f34, %f34;
	fma.rn.f32 	%f74, %f36, 0f3F317218, %f46;
	setp.lt.u32 	%p2, %r2, 2139095040;
	@%p2 bra 	$L__BB1_2;
	setp.gt.s32 	%p3, %r2, -1082130432;
	fma.rn.f32 	%f47, %f3, 0f7F800000, 0f7F800000;
	selp.f32 	%f48, %f47, %f74, %p3;
	setp.eq.f32 	%p4, %f3, 0f00000000;
	selp.f32 	%f74, 0f80000000, %f48, %p4;
$L__BB1_2:
	mov.f32 	%f49, 0f3F000000;
	copysign.f32 	%f50, %f1, %f49;
	mul.f32 	%f7, %f50, %f74;
	abs.f32 	%f77, %f7;
	setp.lt.f32 	%p5, %f77, %f2;
	@%p5 bra 	$L__BB1_14;
	mul.f32 	%f9, %f2, 0f4B000000;
	setp.gtu.f32 	%p6, %f77, %f9;
	@%p6 bra 	$L__BB1_10;
	div.approx.f32 	%f51, %f77, %f2;
	cvt.rzi.f32.f32 	%f75, %f51;
	neg.f32 	%f11, %f2;
	fma.rn.f32 	%f12, %f11, %f75, %f77;
	mov.b32 	%r3, %f12;
	mov.b32 	%r21, %f2;
	setp.lt.u32 	%p7, %r3, %r21;
	@%p7 bra 	$L__BB1_9;
	setp.lt.u32 	%p8, %r3, -2147483647;
	@%p8 bra 	$L__BB1_7;
	add.f32 	%f56, %f75, 0fBF800000;
	setp.lt.f32 	%p11, %f12, %f11;
	add.f32 	%f57, %f56, 0fBF800000;
	selp.f32 	%f75, %f57, %f56, %p11;
	bra.uni 	$L__BB1_9;
$L__BB1_7:
	add.f32 	%f75, %f75, 0f3F800000;
	add.f32 	%f52, %f2, %f2;
	setp.ltu.f32 	%p9, %f12, %f52;
	@%p9 bra 	$L__BB1_9;
	add.f32 	%f53, %f75, 0f3F800000;
	fma.rn.f32 	%f54, %f2, 0fC0400000, %f12;
	setp.ge.f32 	%p10, %f54, 0f00000000;
	add.f32 	%f55, %f53, 0f3F800000;
	selp.f32 	%f75, %f55, %f53, %p10;
$L__BB1_9:
	fma.rn.f32 	%f77, %f11, %f75, %f77;
	bra.uni 	$L__BB1_14;
$L__BB1_10:
	mov.b32 	%r4, %f77;
	mov.b32 	%r22, %f9;
	and.b32  	%r5, %r22, -8388608;
	and.b32  	%r23, %r4, 8388607;
	or.b32  	%r29, %r23, 1065353216;
	and.b32  	%r24, %r22, 8388607;
	or.b32  	%r7, %r24, 1065353216;
	mov.b32 	%f76, %r29;
	sub.s32 	%r25, %r4, %r5;
	and.b32  	%r26, %r25, -8388608;
	add.s32 	%r30, %r26, 192937984;
	setp.eq.s32 	%p12, %r30, 0;
	@%p12 bra 	$L__BB1_13;
	mov.b32 	%f58, %r7;
	rcp.approx.ftz.f32 	%f19, %f58;
	neg.f32 	%f20, %f58;
$L__BB1_12:
	min.u32 	%r27, %r30, 192937984;
	add.s32 	%r28, %r29, %r27;
	mov.b32 	%f59, %r28;
	mul.f32 	%f60, %f19, %f59;
	fma.rn.f32 	%f61, %f20, %f60, %f59;
	fma.rn.f32 	%f62, %f61, %f19, %f60;
	fma.rn.f32 	%f63, %f20, %f62, %f59;
	fma.rz.f32 	%f64, %f63, %f19, %f62;
	cvt.rzi.f32.f32 	%f65, %f64;
	fma.rn.f32 	%f76, %f20, %f65, %f59;
	sub.s32 	%r30, %r30, %r27;
	mov.b32 	%r29, %f76;
	setp.ne.s32 	%p13, %r30, 0;
	setp.ne.s32 	%p14, %r29, 0;
	and.pred  	%p15, %p13, %p14;
	@%p15 bra 	$L__BB1_12;
$L__BB1_13:
	mov.b32 	%f67, %r5;
	setp.leu.f32 	%p16, %f2, 0f00000000;
	setp.gt.u32 	%p17, %r4, 2139095039;
	selp.f32 	%f68, 0f7FFFFFFF, %f67, %p17;
	selp.f32 	%f69, 0f7FFFFFFF, %f68, %p16;
	mul.f32 	%f70, %f76, 0f34000000;
	mul.f32 	%f77, %f69, %f70;
$L__BB1_14:
	cvta.to.global.u64 	%rd6, %rd1;
	abs.f32 	%f71, %f77;
	setp.nan.f32 	%p18, %f71, %f71;
	copysign.f32 	%f72, %f7, %f77;
	selp.f32 	%f73, %f77, %f72, %p18;
	add.s64 	%rd8, %rd6, %rd4;
	st.global.f32 	[%rd8], %f73;
	ret;

}
	// .globl	default_function_kernel
.visible .entry default_function_kernel(
	.param .u64 .ptr .align 1 default_function_kernel_param_0,
	.param .u64 .ptr .align 1 default_function_kernel_param_1,
	.param .u64 .ptr .align 1 default_function_kernel_param_2
)
.maxntid 32
{
	.reg .b32 	%r<5>;
	.reg .b32 	%f<4>;
	.reg .b64 	%rd<11>;

	ld.param.u64 	%rd1, [default_function_kernel_param_0];
	ld.param.u64 	%rd2, [default_function_kernel_param_1];
	ld.param.u64 	%rd3, [default_function_kernel_param_2];
	cvta.to.global.u64 	%rd4, %rd1;
	cvta.to.global.u64 	%rd5, %rd3;
	cvta.to.global.u64 	%rd6, %rd2;
	mov.u32 	%r1, %ctaid.x;
	shl.b32 	%r2, %r1, 5;
	mov.u32 	%r3, %tid.x;
	or.b32  	%r4, %r2, %r3;
	mul.wide.u32 	%rd7, %r4, 4;
	add.s64 	%rd8, %rd6, %rd7;
	ld.global.nc.f32 	%f1, [%rd8];
	add.s64 	%rd9, %rd5, %rd7;
	ld.global.nc.f32 	%f2, [%rd9];
	add.f32 	%f3, %f1, %f2;
	add.s64 	%rd10, %rd4, %rd7;
	st.global.f32 	[%rd10], %f3;
	ret;

}
	// .globl	default_function_kernel_1
.visible .entry default_function_kernel_1(
	.param .u64 .ptr .align 1 default_function_kernel_1_param_0,
	.param .u64 .ptr .align 1 default_function_kernel_1_param_1
)
.maxntid 4
{
	.reg .b32 	%r<5>;
	.reg .b32 	%f<3>;
	.reg .b64 	%rd<8>;

	ld.param.u64 	%rd1, [default_function_kernel_1_param_0];
	ld.param.u64 	%rd2, [default_function_kernel_1_param_1];
	cvta.to.global.u64 	%rd3, %rd1;
	cvta.to.global.u64 	%rd4, %rd2;
	mov.u32 	%r1, %ctaid.x;
	shl.b32 	%r2, %r1, 2;
	mov.u32 	%r3, %tid.x;
	or.b32  	%r4, %r2, %r3;
	mul.wide.u32 	%rd5, %r4, 4;
	add.s64 	%rd6, %rd4, %rd5;
	ld.global.nc.f32 	%f1, [%rd6];
	cvt.rpi.f32.f32 	%f2, %f1;
	add.s64 	%rd7, %rd3, %rd5;
	st.global.f32 	[%rd7], %f2;
	ret;

}


// ===== COMPILED SASS (sm_100) =====

	.target	sm_100

	.elftype	@"ET_EXEC"


//--------------------- .note.nv.tkinfo           --------------------------
	.section	.note.nv.tkinfo,"",@"SHT_NOTE"
	.sectionflags	@"SHF_NOTE_NV_TKINFO"
	.tkinfo
        /*0018*/ 	.word	0x00000002
        /*0030*/ 	.string	""
        /*0030*/ 	.string	"ptxas"
        /*0030*/ 	.string	"Cuda compilation tools, release 13.0, V13.0.88"
        /*0030*/ 	.string	"Build cuda_13.0.r13.0/compiler.36424714_0"
        /*0030*/ 	.string	"-arch sm_100 -m 64 "



//--------------------- .note.nv.cuinfo           --------------------------
	.section	.note.nv.cuinfo,"",@"SHT_NOTE"
	.sectionflags	@"SHF_NOTE_NV_CUINFO"
        /*0018*/ 	.short	0x0002
        /*001a*/ 	.short	0x0064
        /*001c*/ 	.short	0x0082
	.zero		2


//--------------------- .nv.info                  --------------------------
	.section	.nv.info,"",@"SHT_CUDA_INFO"
	.align	4


	//----- nvinfo : EIATTR_REGCOUNT
	.align		4
        /*0000*/ 	.byte	0x04, 0x2f
        /*0002*/ 	.short	(.L_1 - .L_0)
	.align		4
.L_0:
        /*0004*/ 	.word	index@(default_function_kernel_2)
        /*0008*/ 	.word	0x00000010


	//----- nvinfo : EIATTR_FRAME_SIZE
	.align		4
.L_1:
        /*000c*/ 	.byte	0x04, 0x11
        /*000e*/ 	.short	(.L_3 - .L_2)
	.align		4
.L_2:
        /*0010*/ 	.word	index@($__internal_0_$__cuda_sm3x_div_rn_noftz_f32_slowpath)
        /*0014*/ 	.word	0x00000000


	//----- nvinfo : EIATTR_FRAME_SIZE
	.align		4
.L_3:
        /*0018*/ 	.byte	0x04, 0x11
        /*001a*/ 	.short	(.L_5 - .L_4)
	.align		4
.L_4:
        /*001c*/ 	.word	index@(default_function_kernel_2)
        /*0020*/ 	.word	0x00000000


	//----- nvinfo : EIATTR_REGCOUNT
	.align		4
.L_5:
        /*0024*/ 	.byte	0x04, 0x2f
        /*0026*/ 	.short	(.L_7 - .L_6)
	.align		4
.L_6:
        /*0028*/ 	.word	index@(default_function_kernel_3)
        /*002c*/ 	.word	0x0000000d


	//----- nvinfo : EIATTR_FRAME_SIZE
	.align		4
.L_7:
        /*0030*/ 	.byte	0x04, 0x11
        /*0032*/ 	.short	(.L_9 - .L_8)
	.align		4
.L_8:
        /*0034*/ 	.word	index@(default_function_kernel_3)
        /*0038*/ 	.word	0x00000000


	//----- nvinfo : EIATTR_REGCOUNT
	.align		4
.L_9:
        /*003c*/ 	.byte	0x04, 0x2f
        /*003e*/ 	.short	(.L_11 - .L_10)
	.align		4
.L_10:
        /*0040*/ 	.word	index@(default_function_kernel)
        /*0044*/ 	.word	0x0000000c


	//----- nvinfo : EIATTR_FRAME_SIZE
	.align		4
.L_11:
        /*0048*/ 	.byte	0x04, 0x11
        /*004a*/ 	.short	(.L_13 - .L_12)
	.align		4
.L_12:
        /*004c*/ 	.word	index@(default_function_kernel)
        /*0050*/ 	.word	0x00000000


	//----- nvinfo : EIATTR_REGCOUNT
	.align		4
.L_13:
        /*0054*/ 	.byte	0x04, 0x2f
        /*0056*/ 	.short	(.L_15 - .L_14)
	.align		4
.L_14:
        /*0058*/ 	.word	index@(default_function_kernel_1)
        /*005c*/ 	.word	0x0000000c


	//----- nvinfo : EIATTR_FRAME_SIZE
	.align		4
.L_15:
        /*0060*/ 	.byte	0x04, 0x11
        /*0062*/ 	.short	(.L_17 - .L_16)
	.align		4
.L_16:
        /*0064*/ 	.word	index@(default_function_kernel_1)
        /*0068*/ 	.word	0x00000000


	//----- nvinfo : EIATTR_MIN_STACK_SIZE
	.align		4
.L_17:
        /*006c*/ 	.byte	0x04, 0x12
        /*006e*/ 	.short	(.L_19 - .L_18)
	.align		4
.L_18:
        /*0070*/ 	.word	index@(default_function_kernel_1)
        /*0074*/ 	.word	0x00000000


	//----- nvinfo : EIATTR_MIN_STACK_SIZE
	.align		4
.L_19:
        /*0078*/ 	.byte	0x04, 0x12
        /*007a*/ 	.short	(.L_21 - .L_20)
	.align		4
.L_20:
        /*007c*/ 	.word	index@(default_function_kernel)
        /*0080*/ 	.word	0x00000000


	//----- nvinfo : EIATTR_MIN_STACK_SIZE
	.align		4
.L_21:
        /*0084*/ 	.byte	0x04, 0x12
        /*0086*/ 	.short	(.L_23 - .L_22)
	.align		4
.L_22:
        /*0088*/ 	.word	index@(default_function_kernel_3)
        /*008c*/ 	.word	0x00000000


	//----- nvinfo : EIATTR_MIN_STACK_SIZE
	.align		4
.L_23:
        /*0090*/ 	.byte	0x04, 0x12
        /*0092*/ 	.short	(.L_25 - .L_24)
	.align		4
.L_24:
        /*0094*/ 	.word	index@(default_function_kernel_2)
        /*0098*/ 	.word	0x00000000
.L_25:


//--------------------- .nv.compat                --------------------------
	.section	.nv.compat,"",@"SHT_CUDA_COMPAT_INFO"
	.align	4
        /*0000*/ 	.byte	0x02, 0x09, 0x00, 0x00, 0x02, 0x02, 0x01, 0x00, 0x02, 0x05, 0x05, 0x00, 0x03, 0x07, 0x01, 0x01
        /*0010*/ 	.byte	0x02, 0x03, 0x00, 0x00, 0x02, 0x06, 0x01, 0x00, 0x04, 0x0b, 0x08, 0x00, 0x01, 0x00, 0x00, 0x00
        /*0020*/ 	.byte	0x00, 0x00, 0x00, 0x00


//--------------------- .nv.info.default_function_kernel_1 --------------------------
	.section	.nv.info.default_function_kernel_1,"",@"SHT_CUDA_INFO"
	.sectionflags	@""
	.align	4


	//----- nvinfo : EIATTR_CUDA_API_VERSION
	.align		4
        /*0000*/ 	.byte	0x04, 0x37
        /*0002*/ 	.short	(.L_27 - .L_26)
.L_26:
        /*0004*/ 	.word	0x00000082


	//----- nvinfo : EIATTR_KPARAM_INFO
	.align		4
.L_27:
        /*0008*/ 	.byte	0x04, 0x17
        /*000a*/ 	.short	(.L_29 - .L_28)
.L_28:
        /*000c*/ 	.word	0x00000000
        /*0010*/ 	.short	0x0001
        /*0012*/ 	.short	0x0008
        /*0014*/ 	.byte	0x00, 0xf5, 0x21, 0x00


	//----- nvinfo : EIATTR_KPARAM_INFO
	.align		4
.L_29:
        /*0018*/ 	.byte	0x04, 0x17
        /*001a*/ 	.short	(.L_31 - .L_30)
.L_30:
        /*001c*/ 	.word	0x00000000
        /*0020*/ 	.short	0x0000
        /*0022*/ 	.short	0x0000
        /*0024*/ 	.byte	0x00, 0xf5, 0x21, 0x00


	//----- nvinfo : EIATTR_SPARSE_MMA_MASK
	.align		4
.L_31:
        /*0028*/ 	.byte	0x03, 0x50
        /*002a*/ 	.short	0x0000


	//----- nvinfo : EIATTR_MAXREG_COUNT
	.align		4
        /*002c*/ 	.byte	0x03, 0x1b
        /*002e*/ 	.short	0x00ff


	//----- nvinfo : EIATTR_MERCURY_ISA_VERSION
	.align		4
        /*0030*/ 	.byte	0x03, 0x5f
        /*0032*/ 	.short	0x0101


	//----- nvinfo : EIATTR_VRC_CTA_INIT_COUNT
	.align		4
        /*0034*/ 	.byte	0x02, 0x4a
	.zero		1
	.zero		1


	//----- nvinfo : EIATTR_EXIT_INSTR_OFFSETS
	.align		4
        /*0038*/ 	.byte	0x04, 0x1c
        /*003a*/ 	.short	(.L_33 - .L_32)


	//   ....[0]....
.L_32:
        /*003c*/ 	.word	0x000000d0


	//----- nvinfo : EIATTR_MAX_THREADS
	.align		4
.L_33:
        /*0040*/ 	.byte	0x04, 0x05
        /*0042*/ 	.short	(.L_35 - .L_34)
.L_34:
        /*0044*/ 	.word	0x00000004
        /*0048*/ 	.word	0x00000001
        /*004c*/ 	.word	0x00000001


	//----- nvinfo : EIATTR_CBANK_PARAM_SIZE
	.align		4
.L_35:
        /*0050*/ 	.byte	0x03, 0x19
        /*0052*/ 	.short	0x0010


	//----- nvinfo : EIATTR_PARAM_CBANK
	.align		4
        /*0054*/ 	.byte	0x04, 0x0a
        /*0056*/ 	.short	(.L_37 - .L_36)
	.align		4
.L_36:
        /*0058*/ 	.word	index@(.nv.constant0.default_function_kernel_1)
        /*005c*/ 	.short	0x0380
        /*005e*/ 	.short	0x0010


	//----- nvinfo : EIATTR_SW_WAR
	.align		4
.L_37:
        /*0060*/ 	.byte	0x04, 0x36
        /*0062*/ 	.short	(.L_39 - .L_38)
.L_38:
        /*0064*/ 	.word	0x00000008
.L_39:


//--------------------- .nv.info.default_function_kernel --------------------------
	.section	.nv.info.default_function_kernel,"",@"SHT_CUDA_INFO"
	.sectionflags	@""
	.align	4


	//----- nvinfo : EIATTR_CUDA_API_VERSION
	.align		4
        /*0000*/ 	.byte	0x04, 0x37
        /*0002*/ 	.short	(.L_41 - .L_40)
.L_40:
        /*0004*/ 	.word	0x00000082


	//----- nvinfo : EIATTR_KPARAM_INFO
	.align		4
.L_41:
        /*0008*/ 	.byte	0x04, 0x17
        /*000a*/ 	.short	(.L_43 - .L_42)
.L_42:
        /*000c*/ 	.word	0x00000000
        /*0010*/ 	.short	0x0002
        /*0012*/ 	.short	0x0010
        /*0014*/ 	.byte	0x00, 0xf5, 0x21, 0x00


	//----- nvinfo : EIATTR_KPARAM_INFO
	.align		4
.L_43:
        /*0018*/ 	.byte	0x04, 0x17
        /*001a*/ 	.short	(.L_45 - .L_44)
.L_44:
        /*001c*/ 	.word	0x00000000
        /*0020*/ 	.short	0x0001
        /*0022*/ 	.short	0x0008
        /*0024*/ 	.byte	0x00, 0xf5, 0x21, 0x00


	//----- nvinfo : EIATTR_KPARAM_INFO
	.align		4
.L_45:
        /*0028*/ 	.byte	0x04, 0x17
        /*002a*/ 	.short	(.L_47 - .L_46)
.L_46:
        /*002c*/ 	.word	0x00000000
        /*0030*/ 	.short	0x0000
        /*0032*/ 	.short	0x0000
        /*0034*/ 	.byte	0x00, 0xf5, 0x21, 0x00


	//----- nvinfo : EIATTR_SPARSE_MMA_MASK
	.align		4
.L_47:
        /*0038*/ 	.byte	0x03, 0x50
        /*003a*/ 	.short	0x0000


	//----- nvinfo : EIATTR_MAXREG_COUNT
	.align		4
        /*003c*/ 	.byte	0x03, 0x1b
        /*003e*/ 	.short	0x00ff


	//----- nvinfo : EIATTR_MERCURY_ISA_VERSION
	.align		4
        /*0040*/ 	.byte	0x03, 0x5f
        /*0042*/ 	.short	0x0101


	//----- nvinfo : EIATTR_VRC_CTA_INIT_COUNT
	.align		4
        /*0044*/ 	.byte	0x02, 0x4a
	.zero		1
	.zero		1


	//----- nvinfo : EIATTR_EXIT_INSTR_OFFSETS
	.align		4
        /*0048*/ 	.byte	0x04, 0x1c
        /*004a*/ 	.short	(.L_49 - .L_48)


	//   ....[0]....
.L_48:
        /*004c*/ 	.word	0x00000100


	//----- nvinfo : EIATTR_MAX_THREADS
	.align		4
.L_49:
        /*0050*/ 	.byte	0x04, 0x05
        /*0052*/ 	.short	(.L_51 - .L_50)
.L_50:
        /*0054*/ 	.word	0x00000020
        /*0058*/ 	.word	0x00000001
        /*005c*/ 	.word	0x00000001


	//----- nvinfo : EIATTR_CBANK_PARAM_SIZE
	.align		4
.L_51:
        /*0060*/ 	.byte	0x03, 0x19
        /*0062*/ 	.short	0x0018


	//----- nvinfo : EIATTR_PARAM_CBANK
	.align		4
        /*0064*/ 	.byte	0x04, 0x0a
        /*0066*/ 	.short	(.L_53 - .L_52)
	.align		4
.L_52:
        /*0068*/ 	.word	index@(.nv.constant0.default_function_kernel)
        /*006c*/ 	.short	0x0380
        /*006e*/ 	.short	0x0018


	//----- nvinfo : EIATTR_SW_WAR
	.align		4
.L_53:
        /*0070*/ 	.byte	0x04, 0x36
        /*0072*/ 	.short	(.L_55 - .L_54)
.L_54:
        /*0074*/ 	.word	0x00000008
.L_55:


//--------------------- .nv.info.default_function_kernel_3 --------------------------
	.section	.nv.info.default_function_kernel_3,"",@"SHT_CUDA_INFO"
	.sectionflags	@""
	.align	4


	//----- nvinfo : EIATTR_CUDA_API_VERSION
	.align		4
        /*0000*/ 	.byte	0x04, 0x37
        /*0002*/ 	.short	(.L_57 - .L_56)
.L_56:
        /*0004*/ 	.word	0x00000082


	//----- nvinfo : EIATTR_KPARAM_INFO
	.align		4
.L_57:
        /*0008*/ 	.byte	0x04, 0x17
        /*000a*/ 	.short	(.L_59 - .L_58)
.L_58:
        /*000c*/ 	.word	0x00000000
        /*0010*/ 	.short	0x0001
        /*0012*/ 	.short	0x0008
        /*0014*/ 	.byte	0x00, 0xf5, 0x21, 0x00


	//----- nvinfo : EIATTR_KPARAM_INFO
	.align		4
.L_59:
        /*0018*/ 	.byte	0x04, 0x17
        /*001a*/ 	.short	(.L_61 - .L_60)
.L_60:
        /*001c*/ 	.word	0x00000000
        /*0020*/ 	.short	0x0000
        /*0022*/ 	.short	0x0000
        /*0024*/ 	.byte	0x00, 0xf5, 0x21, 0x00


	//----- nvinfo : EIATTR_SPARSE_MMA_MASK
	.align		4
.L_61:
        /*0028*/ 	.byte	0x03, 0x50
        /*002a*/ 	.short	0x0000


	//----- nvinfo : EIATTR_MAXREG_COUNT
	.align		4
        /*002c*/ 	.byte	0x03, 0x1b
        /*002e*/ 	.short	0x00ff


	//----- nvinfo : EIATTR_MERCURY_ISA_VERSION
	.align		4
        /*0030*/ 	.byte	0x03, 0x5f
        /*0032*/ 	.short	0x0101


	//----- nvinfo : EIATTR_VRC_CTA_INIT_COUNT
	.align		4
        /*0034*/ 	.byte	0x02, 0x4a
	.zero		1
	.zero		1


	//----- nvinfo : EIATTR_EXIT_INSTR_OFFSETS
	.align		4
        /*0038*/ 	.byte	0x04, 0x1c
        /*003a*/ 	.short	(.L_63 - .L_62)


	//   ....[0]....
.L_62:
        /*003c*/ 	.word	0x000007a0


	//----- nvinfo : EIATTR_MAX_THREADS
	.align		4
.L_63:
        /*0040*/ 	.byte	0x04, 0x05
        /*0042*/ 	.short	(.L_65 - .L_64)
.L_64:
        /*0044*/ 	.word	0x00000002
        /*0048*/ 	.word	0x00000001
        /*004c*/ 	.word	0x00000001


	//----- nvinfo : EIATTR_CRS_STACK_SIZE
	.align		4
.L_65:
        /*0050*/ 	.byte	0x04, 0x1e
        /*0052*/ 	.short	(.L_67 - .L_66)
.L_66:
        /*0054*/ 	.word	0x00000000


	//----- nvinfo : EIATTR_CBANK_PARAM_SIZE
	.align		4
.L_67:
        /*0058*/ 	.byte	0x03, 0x19
        /*005a*/ 	.short	0x0010


	//----- nvinfo : EIATTR_PARAM_CBANK
	.align		4
        /*005c*/ 	.byte	0x04, 0x0a
        /*005e*/ 	.short	(.L_69 - .L_68)
	.align		4
.L_68:
        /*0060*/ 	.word	index@(.nv.constant0.default_function_kernel_3)
        /*0064*/ 	.short	0x0380
        /*0066*/ 	.short	0x0010


	//----- nvinfo : EIATTR_SW_WAR
	.align		4
.L_69:
        /*0068*/ 	.byte	0x04, 0x36
        /*006a*/ 	.short	(.L_71 - .L_70)
.L_70:
        /*006c*/ 	.word	0x00000008
.L_71:


//--------------------- .nv.info.default_function_kernel_2 --------------------------
	.section	.nv.info.default_function_kernel_2,"",@"SHT_CUDA_INFO"
	.sectionflags	@""
	.align	4


	//----- nvinfo : EIATTR_CUDA_API_VERSION
	.align		4
        /*0000*/ 	.byte	0x04, 0x37
        /*0002*/ 	.short	(.L_73 - .L_72)
.L_72:
        /*0004*/ 	.word	0x00000082


	//----- nvinfo : EIATTR_KPARAM_INFO
	.align		4
.L_73:
        /*0008*/ 	.byte	0x04, 0x17
        /*000a*/ 	.short	(.L_75 - .L_74)
.L_74:
        /*000c*/ 	.word	0x00000000
        /*0010*/ 	.short	0x0001
        /*0012*/ 	.short	0x0008
        /*0014*/ 	.byte	0x00, 0xf5, 0x21, 0x00


	//----- nvinfo : EIATTR_KPARAM_INFO
	.align		4
.L_75:
        /*0018*/ 	.byte	0x04, 0x17
        /*001a*/ 	.short	(.L_77 - .L_76)
.L_76:
        /*001c*/ 	.word	0x00000000
        /*0020*/ 	.short	0x0000
        /*0022*/ 	.short	0x0000
        /*0024*/ 	.byte	0x00, 0xf5, 0x21, 0x00


	//----- nvinfo : EIATTR_SPARSE_MMA_MASK
	.align		4
.L_77:
        /*0028*/ 	.byte	0x03, 0x50
        /*002a*/ 	.short	0x0000


	//----- nvinfo : EIATTR_MAXREG_COUNT
	.align		4
        /*002c*/ 	.byte	0x03, 0x1b
        /*002e*/ 	.short	0x00ff


	//----- nvinfo : EIATTR_MERCURY_ISA_VERSION
	.align		4
        /*0030*/ 	.byte	0x03, 0x5f
        /*0032*/ 	.short	0x0101


	//----- nvinfo : EIATTR_VRC_CTA_INIT_COUNT
	.align		4
        /*0034*/ 	.byte	0x02, 0x4a
	.zero		1
	.zero		1


	//----- nvinfo : EIATTR_EXIT_INSTR_OFFSETS
	.align		4
        /*0038*/ 	.byte	0x04, 0x1c
        /*003a*/ 	.short	(.L_79 - .L_78)


	//   ....[0]....
.L_78:
        /*003c*/ 	.word	0x000003d0


	//----- nvinfo : EIATTR_MAX_THREADS
	.align		4
.L_79:
        /*0040*/ 	.byte	0x04, 0x05
        /*0042*/ 	.short	(.L_81 - .L_80)
.L_80:
        /*0044*/ 	.word	0x00000020
        /*0048*/ 	.word	0x00000001
        /*004c*/ 	.word	0x00000001


	//----- nvinfo : EIATTR_CRS_STACK_SIZE
	.align		4
.L_81:
        /*0050*/ 	.byte	0x04, 0x1e
        /*0052*/ 	.short	(.L_83 - .L_82)
.L_82:
        /*0054*/ 	.word	0x00000000


	//----- nvinfo : EIATTR_CBANK_PARAM_SIZE
	.align		4
.L_83:
        /*0058*/ 	.byte	0x03, 0x19
        /*005a*/ 	.short	0x0010


	//----- nvinfo : EIATTR_PARAM_CBANK
	.align		4
        /*005c*/ 	.byte	0x04, 0x0a
        /*005e*/ 	.short	(.L_85 - .L_84)
	.align		4
.L_84:
        /*0060*/ 	.word	index@(.nv.constant0.default_function_kernel_2)
        /*0064*/ 	.short	0x0380
        /*0066*/ 	.short	0x0010


	//----- nvinfo : EIATTR_SW_WAR
	.align		4
.L_85:
        /*0068*/ 	.byte	0x04, 0x36
        /*006a*/ 	.short	(.L_87 - .L_86)
.L_86:
        /*006c*/ 	.word	0x00000008
.L_87:


//--------------------- .nv.callgraph             --------------------------
	.section	.nv.callgraph,"",@"SHT_CUDA_CALLGRAPH"
	.align	4
	.sectionentsize	8
	.align		4
        /*0000*/ 	.word	0x00000000
	.align		4
        /*0004*/ 	.word	0xffffffff
	.align		4
        /*0008*/ 	.word	0x00000000
	.align		4
        /*000c*/ 	.word	0xfffffffe
	.align		4
        /*0010*/ 	.word	0x00000000
	.align		4
        /*0014*/ 	.word	0xfffffffd
	.align		4
        /*0018*/ 	.word	0x00000000
	.align		4
        /*001c*/ 	.word	0xfffffffc


//--------------------- .text.default_function_kernel_1 --------------------------
	.section	.text.default_function_kernel_1,"ax",@progbits
	.align	128
        .global         default_function_kernel_1
        .type           default_function_kernel_1,@function
        .size           default_function_kernel_1,(.L_x_26 - default_function_kernel_1)
        .other          default_function_kernel_1,@"STO_CUDA_ENTRY STV_DEFAULT"
default_function_kernel_1:
.text.default_function_kernel_1:
[----:B------:R-:W-:Y:S01]  /*0000*/  LDC R1, c[0x0][0x37c] ;  /* 0x0000df00ff017b82 */ /* 0x000fe20000000800 */
[----:B------:R-:W0:Y:S07]  /*0010*/  S2R R7, SR_TID.X ;  /* 0x0000000000077919 */ /* 0x000e2e0000002100 */
[----:B------:R-:W1:Y:S01]  /*0020*/  S2UR UR4, SR_CTAID.X ;  /* 0x00000000000479c3 */ /* 0x000e620000002500 */
[----:B------:R-:W2:Y:S07]  /*0030*/  LDCU.64 UR6, c[0x0][0x358] ;  /* 0x00006b00ff0677ac */ /* 0x000eae0008000a00 */
[----:B------:R-:W3:Y:S08]  /*0040*/  LDC.64 R2, c[0x0][0x388] ;  /* 0x0000e200ff027b82 */ /* 0x000ef00000000a00 */
[----:B------:R-:W4:Y:S01]  /*0050*/  LDC.64 R4, c[0x0][0x380] ;  /* 0x0000e000ff047b82 */ /* 0x000f220000000a00 */
[----:B-1----:R-:W-:-:S06]  /*0060*/  USHF.L.U32 UR4, UR4, 0x2, URZ ;  /* 0x0000000204047899 */ /* 0x002fcc00080006ff */
[----:B0-----:R-:W-:-:S05]  /*0070*/  LOP3.LUT R7, R7, UR4, RZ, 0xfc, !PT ;  /* 0x0000000407077c12 */ /* 0x001fca000f8efcff */
[----:B---3--:R-:W-:-:S06]  /*0080*/  IMAD.WIDE.U32 R2, R7, 0x4, R2 ;  /* 0x0000000407027825 */ /* 0x008fcc00078e0002 */
[----:B--2---:R-:W2:Y:S01]  /*0090*/  LDG.E.CONSTANT R2, desc[UR6][R2.64] ;  /* 0x0000000602027981 */ /* 0x004ea2000c1e9900 */
[----:B----4-:R-:W-:Y:S01]  /*00a0*/  IMAD.WIDE.U32 R4, R7, 0x4, R4 ;  /* 0x0000000407047825 */ /* 0x010fe200078e0004 */
[----:B--2---:R-:W0:Y:S04]  /*00b0*/  FRND.CEIL R9, R2 ;  /* 0x0000000200097307 */ /* 0x004e280000209000 */
[----:B0-----:R-:W-:Y:S01]  /*00c0*/  STG.E desc[UR6][R4.64], R9 ;  /* 0x0000000904007986 */ /* 0x001fe2000c101906 */
[----:B------:R-:W-:Y:S05]  /*00d0*/  EXIT ;  /* 0x000000000000794d */ /* 0x000fea0003800000 */
.L_x_0:
[----:B------:R-:W-:-:S00]  /*00e0*/  BRA `(.L_x_0) ;  /* 0xfffffffc00fc7947 */ /* 0x000fc0000383ffff */
[----:B------:R-:W-:-:S00]  /*00f0*/  NOP ;  /* 0x0000000000007918 */ /* 0x000fc00000000000 */
        /* <DEDUP_REMOVED lines=8> */
.L_x_26:


//--------------------- .text.default_function_kernel --------------------------
	.section	.text.default_function_kernel,"ax",@progbits
	.align	128
        .global         default_function_kernel
        .type           default_function_kernel,@function
        .size           default_function_kernel,(.L_x_27 - default_function_kernel)
        .other          default_function_kernel,@"STO_CUDA_ENTRY STV_DEFAULT"
default_function_kernel:
.text.default_function_kernel:
[----:B------:R-:W-:Y:S01]  /*0000*/  LDC R1, c[0x0][0x37c] ;  /* 0x0000df00ff017b82 */ /* 0x000fe20000000800 */
[----:B------:R-:W0:Y:S07]  /*0010*/  S2R R9, SR_TID.X ;  /* 0x0000000000097919 */ /* 0x000e2e0000002100 */
[----:B------:R-:W1:Y:S01]  /*0020*/  S2UR UR4, SR_CTAID.X ;  /* 0x00000000000479c3 */ /* 0x000e620000002500 */
[----:B------:R-:W2:Y:S07]  /*0030*/  LDCU.64 UR6, c[0x0][0x358] ;  /* 0x00006b00ff0677ac */ /* 0x000eae0008000a00 */
[----:B------:R-:W3:Y:S08]  /*0040*/  LDC.64 R2, c[0x0][0x388] ;  /* 0x0000e200ff027b82 */ /* 0x000ef00000000a00 */
[----:B------:R-:W4:Y:S01]  /*0050*/  LDC.64 R4, c[0x0][0x390] ;  /* 0x0000e400ff047b82 */ /* 0x000f220000000a00 */
[----:B-1----:R-:W-:-:S07]  /*0060*/  USHF.L.U32 UR4, UR4, 0x5, URZ ;  /* 0x0000000504047899 */ /* 0x002fce00080006ff */
[----:B------:R-:W1:Y:S01]  /*0070*/  LDC.64 R6, c[0x0][0x380] ;  /* 0x0000e000ff067b82 */ /* 0x000e620000000a00 */
[----:B0-----:R-:W-:-:S05]  /*0080*/  LOP3.LUT R9, R9, UR4, RZ, 0xfc, !PT ;  /* 0x0000000409097c12 */ /* 0x001fca000f8efcff */
[----:B---3--:R-:W-:-:S04]  /*0090*/  IMAD.WIDE.U32 R2, R9, 0x4, R2 ;  /* 0x0000000409027825 */ /* 0x008fc800078e0002 */
[C---:B----4-:R-:W-:Y:S02]  /*00a0*/  IMAD.WIDE.U32 R4, R9.reuse, 0x4, R4 ;  /* 0x0000000409047825 */ /* 0x050fe400078e0004 */
[----:B--2---:R-:W2:Y:S04]  /*00b0*/  LDG.E.CONSTANT R2, desc[UR6][R2.64] ;  /* 0x0000000602027981 */ /* 0x004ea8000c1e9900 */
[----:B------:R-:W2:Y:S01]  /*00c0*/  LDG.E.CONSTANT R5, desc[UR6][R4.64] ;  /* 0x0000000604057981 */ /* 0x000ea2000c1e9900 */
[----:B-1----:R-:W-:-:S04]  /*00d0*/  IMAD.WIDE.U32 R6, R9, 0x4, R6 ;  /* 0x0000000409067825 */ /* 0x002fc800078e0006 */
[----:B--2---:R-:W-:-:S05]  /*00e0*/  FADD R9, R2, R5 ;  /* 0x0000000502097221 */ /* 0x004fca0000000000 */
[----:B------:R-:W-:Y:S01]  /*00f0*/  STG.E desc[UR6][R6.64], R9 ;  /* 0x0000000906007986 */ /* 0x000fe2000c101906 */
[----:B------:R-:W-:Y:S05]  /*0100*/  EXIT ;  /* 0x000000000000794d */ /* 0x000fea0003800000 */
.L_x_1:
        /* <DEDUP_REMOVED lines=15> */
.L_x_27:


//--------------------- .text.default_function_kernel_3 --------------------------
	.section	.text.default_function_kernel_3,"ax",@progbits
	.align	128
        .global         default_function_kernel_3
        .type           default_function_kernel_3,@function
        .size           default_function_kernel_3,(.L_x_28 - default_function_kernel_3)
        .other          default_function_kernel_3,@"STO_CUDA_ENTRY STV_DEFAULT"
default_function_kernel_3:
.text.default_function_kernel_3:
[----:B------:R-:W-:Y:S01]  /*0000*/  LDC R1, c[0x0][0x37c] ;  /* 0x0000df00ff017b82 */ /* 0x000fe20000000800 */
[----:B------:R-:W0:Y:S07]  /*0010*/  S2R R0, SR_TID.X ;  /* 0x0000000000007919 */ /* 0x000e2e0000002100 */
[----:B------:R-:W1:Y:S01]  /*0020*/  S2UR UR4, SR_CTAID.X ;  /* 0x00000000000479c3 */ /* 0x000e620000002500 */
[----:B------:R-:W2:Y:S07]  /*0030*/  LDCU.64 UR6, c[0x0][0x358] ;  /* 0x00006b00ff0677ac */ /* 0x000eae0008000a00 */
[----:B------:R-:W3:Y:S01]  /*0040*/  LDC.64 R2, c[0x0][0x388] ;  /* 0x0000e200ff027b82 */ /* 0x000ee20000000a00 */
[----:B-1----:R-:W-:-:S06]  /*0050*/  USHF.L.U32 UR4, UR4, 0x1, URZ ;  /* 0x0000000104047899 */ /* 0x002fcc00080006ff */
[----:B0-----:R-:W-:-:S05]  /*0060*/  LOP3.LUT R0, R0, UR4, RZ, 0xfc, !PT ;  /* 0x0000000400007c12 */ /* 0x001fca000f8efcff */
[----:B---3--:R-:W-:-:S06]  /*0070*/  IMAD.WIDE.U32 R2, R0, 0x4, R2 ;  /* 0x0000000400027825 */ /* 0x008fcc00078e0002 */
[----:B--2---:R-:W2:Y:S01]  /*0080*/  LDG.E.CONSTANT R2, desc[UR6][R2.64] ;  /* 0x0000000602027981 */ /* 0x004ea2000c1e9900 */
[----:B------:R-:W-:Y:S01]  /*0090*/  HFMA2 R8, -RZ, RZ, 1.625, 0 ;  /* 0x3e800000ff087431 */ /* 0x000fe200000001ff */
[----:B------:R-:W-:Y:S01]  /*00a0*/  BSSY.RECONVERGENT B0, `(.L_x_2) ;  /* 0x0000069000007945 */ /* 0x000fe20003800200 */
[C---:B--2---:R-:W-:Y:S01]  /*00b0*/  FADD R4, -|R2|.reuse, 1 ;  /* 0x3f80000002047421 */ /* 0x044fe20000000300 */
[----:B------:R-:W-:-:S05]  /*00c0*/  FSETP.GT.AND P0, PT, |R2|, 8.50705917302346158658e+37, PT ;  /* 0x7e8000000200780b */ /* 0x000fca0003f04200 */
[----:B------:R-:W0:Y:S02]  /*00d0*/  MUFU.RCP R4, R4 ;  /* 0x0000000400047308 */ /* 0x000e240000001000 */
[----:B0-----:R-:W-:-:S04]  /*00e0*/  FADD R5, R4, R4 ;  /* 0x0000000404057221 */ /* 0x001fc80000000000 */
[----:B------:R-:W-:-:S05]  /*00f0*/  FMUL R5, |R2|, R5 ;  /* 0x0000000502057220 */ /* 0x000fca0000400200 */
[----:B------:R-:W-:-:S04]  /*0100*/  FSEL R5, R5, -2, !P0 ;  /* 0xc000000005057808 */ /* 0x000fc80004000000 */
[C---:B------:R-:W-:Y:S01]  /*0110*/  ISETP.GE.U32.AND P0, PT, R5.reuse, 0x7f800000, PT ;  /* 0x7f8000000500780c */ /* 0x040fe20003f06070 */
[----:B------:R-:W-:-:S03]  /*0120*/  FADD.RZ R6, R5, 1 ;  /* 0x3f80000005067421 */ /* 0x000fc6000000c000 */
[----:B------:R-:W-:Y:S02]  /*0130*/  ISETP.GT.AND P1, PT, R5, -0x40800000, P0 ;  /* 0xbf8000000500780c */ /* 0x000fe40000724270 */
[----:B------:R-:W-:-:S04]  /*0140*/  IADD3 R6, PT, PT, R6, -0x3f400000, RZ ;  /* 0xc0c0000006067810 */ /* 0x000fc80007ffe0ff */
[----:B------:R-:W-:-:S04]  /*0150*/  LOP3.LUT R6, R6, 0xff800000, RZ, 0xc0, !PT ;  /* 0xff80000006067812 */ /* 0x000fc800078ec0ff */
[----:B------:R-:W-:Y:S02]  /*0160*/  IADD3 R7, PT, PT, -R6, 0x40800000, RZ ;  /* 0x4080000006077810 */ /* 0x000fe40007ffe1ff */
[-C--:B------:R-:W-:Y:S02]  /*0170*/  IADD3 R3, PT, PT, R5, -R6.reuse, RZ ;  /* 0x8000000605037210 */ /* 0x080fe40007ffe0ff */
[----:B------:R-:W-:Y:S01]  /*0180*/  I2FP.F32.S32 R6, R6 ;  /* 0x0000000600067245 */ /* 0x000fe20000201400 */
[----:B------:R-:W-:Y:S01]  /*0190*/  FFMA R4, R7, R8, -1 ;  /* 0xbf80000007047423 */ /* 0x000fe20000000008 */
[----:B------:R-:W-:Y:S01]  /*01a0*/  MOV R8, 0x3d39bf78 ;  /* 0x3d39bf7800087802 */ /* 0x000fe20000000f00 */
[----:B------:R-:W-:Y:S02]  /*01b0*/  IMAD.MOV.U32 R7, RZ, RZ, 0x3f000000 ;  /* 0x3f000000ff077424 */ /* 0x000fe400078e00ff */
[----:B------:R-:W-:Y:S01]  /*01c0*/  FADD R3, R3, R4 ;  /* 0x0000000403037221 */ /* 0x000fe20000000000 */
[----:B------:R-:W-:-:S03]  /*01d0*/  FMUL R6, R6, 1.1920928955078125e-07 ;  /* 0x3400000006067820 */ /* 0x000fc60000400000 */
[----:B------:R-:W-:-:S04]  /*01e0*/  FFMA R4, R3, -R8, 0.10546888411045074463 ;  /* 0x3dd8001203047423 */ /* 0x000fc80000000808 */
[----:B------:R-:W-:-:S04]  /*01f0*/  FFMA R4, R3, R4, -0.13229703903198242188 ;  /* 0xbe0778e003047423 */ /* 0x000fc80000000004 */
[----:B------:R-:W-:-:S04]  /*0200*/  FFMA R4, R3, R4, 0.14491446316242218018 ;  /* 0x3e14647503047423 */ /* 0x000fc80000000004 */
[----:B------:R-:W-:-:S04]  /*0210*/  FFMA R4, R3, R4, -0.16641564667224884033 ;  /* 0xbe2a68dd03047423 */ /* 0x000fc80000000004 */
[----:B------:R-:W-:-:S04]  /*0220*/  FFMA R4, R3, R4, 0.19988867640495300293 ;  /* 0x3e4caf9e03047423 */ /* 0x000fc80000000004 */
[----:B------:R-:W-:-:S04]  /*0230*/  FFMA R4, R3, R4, -0.25000196695327758789 ;  /* 0xbe80004203047423 */ /* 0x000fc80000000004 */
[----:B------:R-:W-:-:S04]  /*0240*/  FFMA R4, R3, R4, 0.33333510160446166992 ;  /* 0x3eaaaae603047423 */ /* 0x000fc80000000004 */
[----:B------:R-:W-:-:S04]  /*0250*/  FFMA R4, R3, R4, -0.5 ;  /* 0xbf00000003047423 */ /* 0x000fc80000000004 */
[----:B------:R-:W-:-:S04]  /*0260*/  FMUL R4, R3, R4 ;  /* 0x0000000403047220 */ /* 0x000fc80000400000 */
[----:B------:R-:W-:Y:S01]  /*0270*/  FFMA R3, R3, R4, R3 ;  /* 0x0000000403037223 */ /* 0x000fe20000000003 */
[----:B------:R-:W-:-:S03]  /*0280*/  @P0 MOV R4, 0x7f800000 ;  /* 0x7f80000000040802 */ /* 0x000fc60000000f00 */
[----:B------:R-:W-:Y:S02]  /*0290*/  FFMA R3, R6, 0.69314718246459960938, R3 ;  /* 0x3f31721806037823 */ /* 0x000fe40000000003 */
[C---:B------:R-:W-:Y:S01]  /*02a0*/  @P1 FFMA R3, R5.reuse, R4, +INF ;  /* 0x7f80000005031423 */ /* 0x040fe20000000004 */
[----:B------:R-:W-:Y:S02]  /*02b0*/  @P0 FSETP.NEU.AND P1, PT, R5, RZ, PT ;  /* 0x000000ff0500020b */ /* 0x000fe40003f2d000 */
[----:B------:R-:W-:Y:S02]  /*02c0*/  LOP3.LUT R4, R7, 0x80000000, R2, 0xb8, !PT ;  /* 0x8000000007047812 */ /* 0x000fe400078eb802 */
[----:B------:R-:W-:-:S05]  /*02d0*/  @P0 FSEL R3, R3, -RZ, P1 ;  /* 0x800000ff03030208 */ /* 0x000fca0000800000 */
[----:B------:R-:W-:-:S04]  /*02e0*/  FMUL R10, R4, R3 ;  /* 0x00000003040a7220 */ /* 0x000fc80000400000 */
[C---:B------:R-:W-:Y:S01]  /*02f0*/  FADD R5, |R10|.reuse, -RZ ;  /* 0x800000ff0a057221 */ /* 0x040fe20000000200 */
[----:B------:R-:W-:-:S13]  /*0300*/  FSETP.GEU.AND P0, PT, |R10|, |R2|, PT ;  /* 0x400000020a00720b */ /* 0x000fda0003f0e200 */
[----:B------:R-:W-:Y:S05]  /*0310*/  @!P0 BRA `(.L_x_3) ;  /* 0x0000000400048947 */ /* 0x000fea0003800000 */
[----:B------:R-:W-:-:S05]  /*0320*/  FMUL R4, |R2|, 8388608 ;  /* 0x4b00000002047820 */ /* 0x000fca0000400200 */
[----:B------:R-:W-:-:S13]  /*0330*/  FSETP.GTU.AND P0, PT, R5, R4, PT ;  /* 0x000000040500720b */ /* 0x000fda0003f0c000 */
[----:B------:R-:W-:Y:S05]  /*0340*/  @P0 BRA `(.L_x_4) ;  /* 0x0000000000780947 */ /* 0x000fea0003800000 */
[C---:B------:R-:W-:Y:S01]  /*0350*/  FMUL R3, |R2|.reuse, 16777216 ;  /* 0x4b80000002037820 */ /* 0x040fe20000400200 */
[C---:B------:R-:W-:Y:S01]  /*0360*/  FSETP.GEU.AND P0, PT, |R2|.reuse, 1.175494350822287508e-38, PT ;  /* 0x008000000200780b */ /* 0x040fe20003f0e200 */
[----:B------:R-:W-:Y:S01]  /*0370*/  FMUL R4, R5, 16777216 ;  /* 0x4b80000005047820 */ /* 0x000fe20000400000 */
[----:B------:R-:W-:Y:S01]  /*0380*/  FADD R6, |R2|, -RZ ;  /* 0x800000ff02067221 */ /* 0x000fe20000000200 */
[----:B------:R-:W-:Y:S01]  /*0390*/  BSSY.RECONVERGENT B1, `(.L_x_5) ;  /* 0x0000017000017945 */ /* 0x000fe20003800200 */
[----:B------:R-:W-:Y:S02]  /*03a0*/  FSEL R3, R3, |R2|, !P0 ;  /* 0x4000000203037208 */ /* 0x000fe40004000000 */
[----:B------:R-:W-:-:S04]  /*03b0*/  FSEL R4, R4, R5, !P0 ;  /* 0x0000000504047208 */ /* 0x000fc80004000000 */
[----:B------:R-:W0:Y:S02]  /*03c0*/  MUFU.RCP R3, R3 ;  /* 0x0000000300037308 */ /* 0x000e240000001000 */
[----:B0-----:R-:W-:-:S06]  /*03d0*/  FMUL R4, R3, R4 ;  /* 0x0000000403047220 */ /* 0x001fcc0000400000 */
[----:B------:R-:W0:Y:S02]  /*03e0*/  FRND.TRUNC R4, R4 ;  /* 0x0000000400047307 */ /* 0x000e24000020d000 */
[----:B0-----:R-:W-:-:S05]  /*03f0*/  FFMA R7, -|R2|, R4, R5 ;  /* 0x0000000402077223 */ /* 0x001fca0000000305 */
[----:B------:R-:W-:-:S13]  /*0400*/  ISETP.GE.U32.AND P0, PT, R7, R6, PT ;  /* 0x000000060700720c */ /* 0x000fda0003f06070 */
[----:B------:R-:W-:Y:S05]  /*0410*/  @!P0 BRA `(.L_x_6) ;  /* 0x0000000000388947 */ /* 0x000fea0003800000 */
[----:B------:R-:W-:-:S04]  /*0420*/  ISETP.GE.U32.AND P0, PT, R7, -0x7fffffff, PT ;  /* 0x800000010700780c */ /* 0x000fc80003f06070 */
[----:B------:R-:W-:-:S09]  /*0430*/  FSETP.GEU.OR P1, PT, R7, -|R2|, !P0 ;  /* 0xc00000020700720b */ /* 0x000fd2000472e400 */
[----:B------:R-:W-:-:S04]  /*0440*/  @P0 FADD R3, R4, -1 ;  /* 0xbf80000004030421 */ /* 0x000fc80000000000 */
[----:B------:R-:W-:-:S05]  /*0450*/  @!P1 FADD R3, R3, -1 ;  /* 0xbf80000003039421 */ /* 0x000fca0000000000 */
[----:B------:R-:W-:Y:S01]  /*0460*/  @P0 MOV R4, R3 ;  /* 0x0000000300040202 */ /* 0x000fe20000000f00 */
[----:B------:R-:W-:Y:S06]  /*0470*/  @P0 BRA `(.L_x_6) ;  /* 0x0000000000200947 */ /* 0x000fec0003800000 */
[----:B------:R-:W-:Y:S01]  /*0480*/  FADD R3, |R2|, |R2| ;  /* 0x4000000202037221 */ /* 0x000fe20000000200 */
[----:B------:R-:W-:-:S04]  /*0490*/  FADD R4, R4, 1 ;  /* 0x3f80000004047421 */ /* 0x000fc80000000000 */
[----:B------:R-:W-:-:S13]  /*04a0*/  FSETP.GE.AND P0, PT, R7, R3, PT ;  /* 0x000000030700720b */ /* 0x000fda0003f06000 */
[----:B------:R-:W-:-:S05]  /*04b0*/  @P0 FFMA R3, |R2|, -3, R7 ;  /* 0xc040000002030823 */ /* 0x000fca0000000207 */
[----:B------:R-:W-:Y:S01]  /*04c0*/  FSETP.GE.AND P1, PT, R3, RZ, P0 ;  /* 0x000000ff0300720b */ /* 0x000fe20000726000 */
[----:B------:R-:W-:-:S12]  /*04d0*/  @P0 FADD R3, R4, 1 ;  /* 0x3f80000004030421 */ /* 0x000fd80000000000 */
[----:B------:R-:W-:-:S05]  /*04e0*/  @P1 FADD R3, R3, 1 ;  /* 0x3f80000003031421 */ /* 0x000fca0000000000 */
[----:B------:R-:W-:-:S07]  /*04f0*/  @P0 MOV R4, R3 ;  /* 0x0000000300040202 */ /* 0x000fce0000000f00 */
.L_x_6:
[----:B------:R-:W-:Y:S05]  /*0500*/  BSYNC.RECONVERGENT B1 ;  /* 0x0000000000017941 */ /* 0x000fea0003800200 */
.L_x_5:
[----:B------:R-:W-:Y:S01]  /*0510*/  FFMA R5, -|R2|, R4, R5 ;  /* 0x0000000402057223 */ /* 0x000fe20000000305 */
[----:B------:R-:W-:Y:S06]  /*0520*/  BRA `(.L_x_3) ;  /* 0x0000000000807947 */ /* 0x000fec0003800000 */
.L_x_4:
[----:B------:R-:W-:Y:S01]  /*0530*/  LOP3.LUT R6, R4, 0xff800000, RZ, 0xc0, !PT ;  /* 0xff80000004067812 */ /* 0x000fe200078ec0ff */
[----:B------:R-:W-:Y:S01]  /*0540*/  BSSY.RECONVERGENT B1, `(.L_x_7) ;  /* 0x000001c000017945 */ /* 0x000fe20003800200 */
[C---:B------:R-:W-:Y:S02]  /*0550*/  ISETP.GT.U32.AND P0, PT, R5.reuse, 0x7f7fffff, PT ;  /* 0x7f7fffff0500780c */ /* 0x040fe40003f04070 */
[----:B------:R-:W-:Y:S01]  /*0560*/  FSETP.GT.AND P2, PT, |R2|, RZ, PT ;  /* 0x000000ff0200720b */ /* 0x000fe20003f44200 */
[C---:B------:R-:W-:Y:S01]  /*0570*/  IMAD.IADD R3, R5.reuse, 0x1, -R6 ;  /* 0x0000000105037824 */ /* 0x040fe200078e0a06 */
[----:B------:R-:W-:Y:S02]  /*0580*/  LOP3.LUT R5, R5, 0x7fffff, RZ, 0xc0, !PT ;  /* 0x007fffff05057812 */ /* 0x000fe400078ec0ff */
[----:B------:R-:W-:Y:S02]  /*0590*/  FSEL R6, R6, +QNAN , !P0 ;  /* 0x7fffffff06067808 */ /* 0x000fe40004000000 */
[----:B------:R-:W-:-:S02]  /*05a0*/  LOP3.LUT R3, R3, 0xff800000, RZ, 0xc0, !PT ;  /* 0xff80000003037812 */ /* 0x000fc400078ec0ff */
[----:B------:R-:W-:Y:S02]  /*05b0*/  LOP3.LUT R5, R5, 0x3f800000, RZ, 0xfc, !PT ;  /* 0x3f80000005057812 */ /* 0x000fe400078efcff */
[----:B------:R-:W-:Y:S02]  /*05c0*/  IADD3 R3, PT, PT, R3, 0xb800000, RZ ;  /* 0x0b80000003037810 */ /* 0x000fe40007ffe0ff */
[----:B------:R-:W-:Y:S02]  /*05d0*/  FSEL R9, R6, +QNAN , P2 ;  /* 0x7fffffff06097808 */ /* 0x000fe40001000000 */
[----:B------:R-:W-:-:S13]  /*05e0*/  ISETP.NE.AND P1, PT, R3, RZ, PT ;  /* 0x000000ff0300720c */ /* 0x000fda0003f25270 */
[----:B------:R-:W-:Y:S05]  /*05f0*/  @!P1 BRA `(.L_x_8) ;  /* 0x0000000000409947 */ /* 0x000fea0003800000 */
[----:B------:R-:W-:-:S04]  /*0600*/  LOP3.LUT R4, R4, 0x7fffff, RZ, 0xc0, !PT ;  /* 0x007fffff04047812 */ /* 0x000fc800078ec0ff */
[----:B------:R-:W-:-:S04]  /*0610*/  LOP3.LUT R4, R4, 0x3f800000, RZ, 0xfc, !PT ;  /* 0x3f80000004047812 */ /* 0x000fc800078efcff */
[----:B------:R0:W1:Y:S03]  /*0620*/  MUFU.RCP R2, R4 ;  /* 0x0000000400027308 */ /* 0x0000660000001000 */
.L_x_9:
[----:B------:R-:W-:-:S04]  /*0630*/  VIMNMX.U32 R6, PT, PT, R3, 0xb800000, PT ;  /* 0x0b80000003067848 */ /* 0x000fc80003fe0000 */
[C---:B------:R-:W-:Y:S02]  /*0640*/  IADD3 R5, PT, PT, R6.reuse, R5, RZ ;  /* 0x0000000506057210 */ /* 0x040fe40007ffe0ff */
[----:B------:R-:W-:-:S03]  /*0650*/  IADD3 R3, PT, PT, -R6, R3, RZ ;  /* 0x0000000306037210 */ /* 0x000fc60007ffe1ff */
[----:B-1----:R-:W-:Y:S01]  /*0660*/  FMUL R7, R2, R5 ;  /* 0x0000000502077220 */ /* 0x002fe20000400000 */
[----:B------:R-:W-:-:S03]  /*0670*/  ISETP.NE.AND P1, PT, R3, RZ, PT ;  /* 0x000000ff0300720c */ /* 0x000fc60003f25270 */
[----:B------:R-:W-:-:S04]  /*0680*/  FFMA R8, -R4, R7, R5 ;  /* 0x0000000704087223 */ /* 0x000fc80000000105 */
[----:B------:R-:W-:-:S04]  /*0690*/  FFMA R8, R2, R8, R7 ;  /* 0x0000000802087223 */ /* 0x000fc80000000007 */
[----:B------:R-:W-:-:S04]  /*06a0*/  FFMA R7, -R4, R8, R5 ;  /* 0x0000000804077223 */ /* 0x000fc80000000105 */
[----:B------:R-:W-:-:S06]  /*06b0*/  FFMA.RZ R7, R2, R7, R8 ;  /* 0x0000000702077223 */ /* 0x000fcc000000c008 */
[----:B------:R-:W1:Y:S02]  /*06c0*/  FRND.TRUNC R7, R7 ;  /* 0x0000000700077307 */ /* 0x000e64000020d000 */
[----:B-1----:R-:W-:-:S05]  /*06d0*/  FFMA R5, -R4, R7, R5 ;  /* 0x0000000704057223 */ /* 0x002fca0000000105 */
[----:B------:R-:W-:-:S13]  /*06e0*/  ISETP.NE.AND P0, PT, R5, RZ, PT ;  /* 0x000000ff0500720c */ /* 0x000fda0003f05270 */
[----:B------:R-:W-:Y:S05]  /*06f0*/  @P0 BRA P1, `(.L_x_9) ;  /* 0xfffffffc00cc0947 */ /* 0x000fea000083ffff */
.L_x_8:
[----:B------:R-:W-:Y:S05]  /*0700*/  BSYNC.RECONVERGENT B1 ;  /* 0x0000000000017941 */ /* 0x000fea0003800200 */
.L_x_7:
[----:B------:R-:W-:-:S04]  /*0710*/  FMUL R2, R5, 1.1920928955078125e-07 ;  /* 0x3400000005027820 */ /* 0x000fc80000400000 */
[----:B------:R-:W-:-:S07]  /*0720*/  FMUL R5, R9, R2 ;  /* 0x0000000209057220 */ /* 0x000fce0000400000 */
.L_x_3:
[----:B------:R-:W-:Y:S05]  /*0730*/  BSYNC.RECONVERGENT B0 ;  /* 0x0000000000007941 */ /* 0x000fea0003800200 */
.L_x_2:
[----:B------:R-:W1:Y:S01]  /*0740*/  LDC.64 R2, c[0x0][0x380] ;  /* 0x0000e000ff027b82 */ /* 0x000e620000000a00 */
[C---:B------:R-:W-:Y:S02]  /*0750*/  FSETP.NAN.AND P0, PT, |R5|.reuse, |R5|, PT ;  /* 0x400000050500720b */ /* 0x040fe40003f08200 */
[----:B0-----:R-:W-:-:S04]  /*0760*/  LOP3.LUT R4, R5, 0x80000000, R10, 0xb8, !PT ;  /* 0x8000000005047812 */ /* 0x001fc800078eb80a */
[----:B------:R-:W-:Y:S01]  /*0770*/  FSEL R5, R5, R4, P0 ;  /* 0x0000000405057208 */ /* 0x000fe20000000000 */
[----:B-1----:R-:W-:-:S05]  /*0780*/  IMAD.WIDE.U32 R2, R0, 0x4, R2 ;  /* 0x0000000400027825 */ /* 0x002fca00078e0002 */
[----:B------:R-:W-:Y:S01]  /*0790*/  STG.E desc[UR6][R2.64], R5 ;  /* 0x0000000502007986 */ /* 0x000fe2000c101906 */
[----:B------:R-:W-:Y:S05]  /*07a0*/  EXIT ;  /* 0x000000000000794d */ /* 0x000fea0003800000 */
.L_x_10:
        /* <DEDUP_REMOVED lines=13> */
.L_x_28:


//--------------------- .text.default_function_kernel_2 --------------------------
	.section	.text.default_function_kernel_2,"ax",@progbits
	.align	128
        .global         default_function_kernel_2
        .type           default_function_kernel_2,@function
        .size           default_function_kernel_2,(.L_x_25 - default_function_kernel_2)
        .other          default_function_kernel_2,@"STO_CUDA_ENTRY STV_DEFAULT"
default_function_kernel_2:
.text.default_function_kernel_2:
[----:B------:R-:W-:Y:S01]  /*0000*/  LDC R1, c[0x0][0x37c] ;  /* 0x0000df00ff017b82 */ /* 0x000fe20000000800 */
[----:B------:R-:W0:Y:S07]  /*0010*/  S2R R2, SR_TID.X ;  /* 0x0000000000027919 */ /* 0x000e2e0000002100 */
[----:B------:R-:W1:Y:S01]  /*0020*/  S2UR UR4, SR_CTAID.X ;  /* 0x00000000000479c3 */ /* 0x000e620000002500 */
[----:B------:R-:W2:Y:S07]  /*0030*/  LDCU.64 UR6, c[0x0][0x358] ;  /* 0x00006b00ff0677ac */ /* 0x000eae0008000a00 */
[----:B------:R-:W3:Y:S01]  /*0040*/  LDC.64 R4, c[0x0][0x388] ;  /* 0x0000e200ff047b82 */ /* 0x000ee20000000a00 */
[----:B-1----:R-:W-:-:S06]  /*0050*/  USHF.L.U32 UR4, UR4, 0x5, URZ ;  /* 0x0000000504047899 */ /* 0x002fcc00080006ff */
[----:B0-----:R-:W-:-:S05]  /*0060*/  LOP3.LUT R2, R2, UR4, RZ, 0xfc, !PT ;  /* 0x0000000402027c12 */ /* 0x001fca000f8efcff */
[----:B---3--:R-:W-:-:S05]  /*0070*/  IMAD.WIDE.U32 R4, R2, 0x4, R4 ;  /* 0x0000000402047825 */ /* 0x008fca00078e0004 */
[----:B--2---:R-:W2:Y:S01]  /*0080*/  LDG.E.CONSTANT R3, desc[UR6][R4.64] ;  /* 0x0000000604037981 */ /* 0x004ea2000c1e9900 */
[----:B------:R-:W-:Y:S01]  /*0090*/  IMAD.MOV.U32 R8, RZ, RZ, 0x3e800000 ;  /* 0x3e800000ff087424 */ /* 0x000fe200078e00ff */
[----:B------:R-:W-:Y:S01]  /*00a0*/  BSSY.RECONVERGENT B0, `(.L_x_11) ;  /* 0x000002f000007945 */ /* 0x000fe20003800200 */
[----:B------:R-:W-:Y:S02]  /*00b0*/  IMAD.MOV.U32 R9, RZ, RZ, 0x3d39bf78 ;  /* 0x3d39bf78ff097424 */ /* 0x000fe400078e00ff */
        /* <DEDUP_REMOVED lines=8> */
[----:B------:R-:W-:Y:S01]  /*0140*/  ISETP.GT.AND P1, PT, R6, -0x40800000, P0 ;  /* 0xbf8000000600780c */ /* 0x000fe20000724270 */
[----:B------:R-:W-:-:S05]  /*0150*/  VIADD R7, R7, 0xc0c00000 ;  /* 0xc0c0000007077836 */ /* 0x000fca0000000000 */
[----:B------:R-:W-:-:S04]  /*0160*/  LOP3.LUT R7, R7, 0xff800000, RZ, 0xc0, !PT ;  /* 0xff80000007077812 */ /* 0x000fc800078ec0ff */
[----:B------:R-:W-:Y:S01]  /*0170*/  IADD3 R5, PT, PT, -R7, 0x40800000, RZ ;  /* 0x4080000007057810 */ /* 0x000fe20007ffe1ff */
[----:B------:R-:W-:Y:S01]  /*0180*/  IMAD.IADD R4, R6, 0x1, -R7 ;  /* 0x0000000106047824 */ /* 0x000fe200078e0a07 */
[----:B------:R-:W-:-:S03]  /*0190*/  I2FP.F32.S32 R7, R7 ;  /* 0x0000000700077245 */ /* 0x000fc60000201400 */
[----:B------:R-:W-:Y:S02]  /*01a0*/  FFMA R5, R5, R8, -1 ;  /* 0xbf80000005057423 */ /* 0x000fe40000000008 */
[----:B------:R-:W-:Y:S01]  /*01b0*/  FMUL R7, R7, 1.1920928955078125e-07 ;  /* 0x3400000007077820 */ /* 0x000fe20000400000 */
[----:B------:R-:W0:Y:S01]  /*01c0*/  MUFU.RCP R8, R3 ;  /* 0x0000000300087308 */ /* 0x000e220000001000 */
[----:B------:R-:W-:-:S04]  /*01d0*/  FADD R4, R4, R5 ;  /* 0x0000000504047221 */ /* 0x000fc80000000000 */
        /* <DEDUP_REMOVED lines=10> */
[----:B------:R-:W-:-:S03]  /*0280*/  @P0 IMAD.MOV.U32 R5, RZ, RZ, 0x7f800000 ;  /* 0x7f800000ff050424 */ /* 0x000fc600078e00ff */
[----:B------:R-:W-:Y:S01]  /*0290*/  FFMA R0, R7, 0.69314718246459960938, R4 ;  /* 0x3f31721807007823 */ /* 0x000fe20000000004 */
[----:B------:R-:W-:Y:S02]  /*02a0*/  HFMA2 R4, -RZ, RZ, 1.75, 0 ;  /* 0x3f000000ff047431 */ /* 0x000fe400000001ff */
[C---:B------:R-:W-:Y:S01]  /*02b0*/  @P1 FFMA R0, R6.reuse, R5, +INF ;  /* 0x7f80000006001423 */ /* 0x040fe20000000005 */
[----:B------:R-:W-:Y:S01]  /*02c0*/  @P0 FSETP.NEU.AND P1, PT, R6, RZ, PT ;  /* 0x000000ff0600020b */ /* 0x000fe20003f2d000 */
[----:B0-----:R-:W-:-:S03]  /*02d0*/  FFMA R7, -R3, R8, 1 ;  /* 0x3f80000003077423 */ /* 0x001fc60000000108 */
[----:B------:R-:W-:Y:S01]  /*02e0*/  @P0 FSEL R0, R0, -RZ, P1 ;  /* 0x800000ff00000208 */ /* 0x000fe20000800000 */
[----:B------:R-:W-:Y:S01]  /*02f0*/  FFMA R7, R8, R7, R8 ;  /* 0x0000000708077223 */ /* 0x000fe20000000008 */
[----:B------:R-:W-:-:S05]  /*0300*/  LOP3.LUT R5, R4, 0x80000000, R3, 0xb8, !PT ;  /* 0x8000000004057812 */ /* 0x000fca00078eb803 */
[----:B------:R-:W-:-:S04]  /*0310*/  FMUL R0, R5, R0 ;  /* 0x0000000005007220 */ /* 0x000fc80000400000 */
[----:B------:R-:W0:Y:S01]  /*0320*/  FCHK P0, R0, R3 ;  /* 0x0000000300007302 */ /* 0x000e220000000000 */
[----:B------:R-:W-:-:S04]  /*0330*/  FFMA R4, R0, R7, RZ ;  /* 0x0000000700047223 */ /* 0x000fc800000000ff */
[----:B------:R-:W-:-:S04]  /*0340*/  FFMA R5, -R3, R4, R0 ;  /* 0x0000000403057223 */ /* 0x000fc80000000100 */
[----:B------:R-:W-:Y:S01]  /*0350*/  FFMA R7, R7, R5, R4 ;  /* 0x0000000507077223 */ /* 0x000fe20000000004 */
[----:B0-----:R-:W-:Y:S06]  /*0360*/  @!P0 BRA `(.L_x_12) ;  /* 0x0000000000088947 */ /* 0x001fec0003800000 */
[----:B------:R-:W-:-:S07]  /*0370*/  MOV R10, 0x390 ;  /* 0x00000390000a7802 */ /* 0x000fce0000000f00 */
[----:B------:R-:W-:Y:S05]  /*0380*/  CALL.REL.NOINC `($__internal_0_$__cuda_sm3x_div_rn_noftz_f32_slowpath) ;  /* 0x0000000000147944 */ /* 0x000fea0003c00000 */
.L_x_12:
[----:B------:R-:W-:Y:S05]  /*0390*/  BSYNC.RECONVERGENT B0 ;  /* 0x0000000000007941 */ /* 0x000fea0003800200 */
.L_x_11:
[----:B------:R-:W0:Y:S02]  /*03a0*/  LDC.64 R4, c[0x0][0x380] ;  /* 0x0000e000ff047b82 */ /* 0x000e240000000a00 */
[----:B0-----:R-:W-:-:S05]  /*03b0*/  IMAD.WIDE.U32 R2, R2, 0x4, R4 ;  /* 0x0000000402027825 */ /* 0x001fca00078e0004 */
[----:B------:R-:W-:Y:S01]  /*03c0*/  STG.E desc[UR6][R2.64], R7 ;  /* 0x0000000702007986 */ /* 0x000fe2000c101906 */
[----:B------:R-:W-:Y:S05]  /*03d0*/  EXIT ;  /* 0x000000000000794d */ /* 0x000fea0003800000 */
        .weak           $__internal_0_$__cuda_sm3x_div_rn_noftz_f32_slowpath
        .type           $__internal_0_$__cuda_sm3x_div_rn_noftz_f32_slowpath,@function
        .size           $__internal_0_$__cuda_sm3x_div_rn_noftz_f32_slowpath,(.L_x_25 - $__internal_0_$__cuda_sm3x_div_rn_noftz_f32_slowpath)
$__internal_0_$__cuda_sm3x_div_rn_noftz_f32_slowpath:
[--C-:B------:R-:W-:Y:S01]  /*03e0*/  SHF.R.U32.HI R5, RZ, 0x17, R3.reuse ;  /* 0x00000017ff057819 */ /* 0x100fe20000011603 */
[----:B------:R-:W-:Y:S01]  /*03f0*/  BSSY.RECONVERGENT B1, `(.L_x_13) ;  /* 0x0000064000017945 */ /* 0x000fe20003800200 */
[--C-:B------:R-:W-:Y:S01]  /*0400*/  SHF.R.U32.HI R4, RZ, 0x17, R0.reuse ;  /* 0x00000017ff047819 */ /* 0x100fe20000011600 */
[----:B------:R-:W-:Y:S01]  /*0410*/  IMAD.MOV.U32 R7, RZ, RZ, R3 ;  /* 0x000000ffff077224 */ /* 0x000fe200078e0003 */
[----:B------:R-:W-:Y:S02]  /*0420*/  LOP3.LUT R5, R5, 0xff, RZ, 0xc0, !PT ;  /* 0x000000ff05057812 */ /* 0x000fe400078ec0ff */
[----:B------:R-:W-:Y:S01]  /*0430*/  LOP3.LUT R11, R4, 0xff, RZ, 0xc0, !PT ;  /* 0x000000ff040b7812 */ /* 0x000fe200078ec0ff */
[----:B------:R-:W-:Y:S02]  /*0440*/  IMAD.MOV.U32 R4, RZ, RZ, R0 ;  /* 0x000000ffff047224 */ /* 0x000fe400078e0000 */
[----:B------:R-:W-:Y:S02]  /*0450*/  VIADD R8, R5, 0xffffffff ;  /* 0xffffffff05087836 */ /* 0x000fe40000000000 */
[----:B------:R-:W-:-:S03]  /*0460*/  VIADD R9, R11, 0xffffffff ;  /* 0xffffffff0b097836 */ /* 0x000fc60000000000 */
[----:B------:R-:W-:-:S04]  /*0470*/  ISETP.GT.U32.AND P0, PT, R8, 0xfd, PT ;  /* 0x000000fd0800780c */ /* 0x000fc80003f04070 */
[----:B------:R-:W-:-:S13]  /*0480*/  ISETP.GT.U32.OR P0, PT, R9, 0xfd, P0 ;  /* 0x000000fd0900780c */ /* 0x000fda0000704470 */
[----:B------:R-:W-:Y:S01]  /*0490*/  @!P0 MOV R6, RZ ;  /* 0x000000ff00068202 */ /* 0x000fe20000000f00 */
[----:B------:R-:W-:Y:S06]  /*04a0*/  @!P0 BRA `(.L_x_14) ;  /* 0x00000000005c8947 */ /* 0x000fec0003800000 */
[----:B------:R-:W-:Y:S02]  /*04b0*/  FSETP.GTU.FTZ.AND P0, PT, |R0|, +INF , PT ;  /* 0x7f8000000000780b */ /* 0x000fe40003f1c200 */
[----:B------:R-:W-:-:S04]  /*04c0*/  FSETP.GTU.FTZ.AND P1, PT, |R3|, +INF , PT ;  /* 0x7f8000000300780b */ /* 0x000fc80003f3c200 */
[----:B------:R-:W-:-:S13]  /*04d0*/  PLOP3.LUT P0, PT, P0, P1, PT, 0xf8, 0x8f ;  /* 0x00000000008f781c */ /* 0x000fda0000703f70 */
[----:B------:R-:W-:Y:S05]  /*04e0*/  @P0 BRA `(.L_x_15) ;  /* 0x00000004004c0947 */ /* 0x000fea0003800000 */
[----:B------:R-:W-:-:S13]  /*04f0*/  LOP3.LUT P0, RZ, R7, 0x7fffffff, R4, 0xc8, !PT ;  /* 0x7fffffff07ff7812 */ /* 0x000fda000780c804 */
[----:B------:R-:W-:Y:S05]  /*0500*/  @!P0 BRA `(.L_x_16) ;  /* 0x00000004003c8947 */ /* 0x000fea0003800000 */
[C---:B------:R-:W-:Y:S02]  /*0510*/  FSETP.NEU.FTZ.AND P2, PT, |R0|.reuse, +INF , PT ;  /* 0x7f8000000000780b */ /* 0x040fe40003f5d200 */
[----:B------:R-:W-:Y:S02]  /*0520*/  FSETP.NEU.FTZ.AND P1, PT, |R3|, +INF , PT ;  /* 0x7f8000000300780b */ /* 0x000fe40003f3d200 */
[----:B------:R-:W-:-:S11]  /*0530*/  FSETP.NEU.FTZ.AND P0, PT, |R0|, +INF , PT ;  /* 0x7f8000000000780b */ /* 0x000fd60003f1d200 */
[----:B------:R-:W-:Y:S05]  /*0540*/  @!P1 BRA !P2, `(.L_x_16) ;  /* 0x00000004002c9947 */ /* 0x000fea0005000000 */
[----:B------:R-:W-:-:S04]  /*0550*/  LOP3.LUT P2, RZ, R4, 0x7fffffff, RZ, 0xc0, !PT ;  /* 0x7fffffff04ff7812 */ /* 0x000fc8000784c0ff */
[----:B------:R-:W-:-:S13]  /*0560*/  PLOP3.LUT P1, PT, P1, P2, PT, 0x2f, 0xf2 ;  /* 0x0000000000f2781c */ /* 0x000fda0000f24577 */
[----:B------:R-:W-:Y:S05]  /*0570*/  @P1 BRA `(.L_x_17) ;  /* 0x0000000400181947 */ /* 0x000fea0003800000 */
[----:B------:R-:W-:-:S04]  /*0580*/  LOP3.LUT P1, RZ, R7, 0x7fffffff, RZ, 0xc0, !PT ;  /* 0x7fffffff07ff7812 */ /* 0x000fc8000782c0ff */
[----:B------:R-:W-:-:S13]  /*0590*/  PLOP3.LUT P0, PT, P0, P1, PT, 0x2f, 0xf2 ;  /* 0x0000000000f2781c */ /* 0x000fda0000702577 */
[----:B------:R-:W-:Y:S05]  /*05a0*/  @P0 BRA `(.L_x_18) ;  /* 0x0000000400000947 */ /* 0x000fea0003800000 */
[----:B------:R-:W-:Y:S02]  /*05b0*/  ISETP.GE.AND P0, PT, R9, RZ, PT ;  /* 0x000000ff0900720c */ /* 0x000fe40003f06270 */
[----:B------:R-:W-:-:S11]  /*05c0*/  ISETP.GE.AND P1, PT, R8, RZ, PT ;  /* 0x000000ff0800720c */ /* 0x000fd60003f26270 */
[----:B------:R-:W-:Y:S02]  /*05d0*/  @P0 IMAD.MOV.U32 R6, RZ, RZ, RZ ;  /* 0x000000ffff060224 */ /* 0x000fe400078e00ff */
[----:B------:R-:W-:Y:S01]  /*05e0*/  @!P0 FFMA R4, R0, 1.84467440737095516160e+19, RZ ;  /* 0x5f80000000048823 */ /* 0x000fe200000000ff */
[----:B------:R-:W-:Y:S02]  /*05f0*/  @!P0 IMAD.MOV.U32 R6, RZ, RZ, -0x40 ;  /* 0xffffffc0ff068424 */ /* 0x000fe400078e00ff */
[----:B------:R-:W-:Y:S02]  /*0600*/  @!P1 FFMA R7, R3, 1.84467440737095516160e+19, RZ ;  /* 0x5f80000003079823 */ /* 0x000fe400000000ff */
[----:B------:R-:W-:-:S07]  /*0610*/  @!P1 VIADD R6, R6, 0x40 ;  /* 0x0000004006069836 */ /* 0x000fce0000000000 */
.L_x_14:
[----:B------:R-:W-:Y:S01]  /*0620*/  LEA R0, R5, 0xc0800000, 0x17 ;  /* 0xc080000005007811 */ /* 0x000fe200078eb8ff */
[----:B------:R-:W-:Y:S01]  /*0630*/  BSSY.RECONVERGENT B2, `(.L_x_19) ;  /* 0x0000036000027945 */ /* 0x000fe20003800200 */
[----:B------:R-:W-:-:S03]  /*0640*/  IADD3 R3, PT, PT, R11, -0x7f, RZ ;  /* 0xffffff810b037810 */ /* 0x000fc60007ffe0ff */
[----:B------:R-:W-:Y:S02]  /*0650*/  IMAD.IADD R7, R7, 0x1, -R0 ;  /* 0x0000000107077824 */ /* 0x000fe400078e0a00 */
[C---:B------:R-:W-:Y:S01]  /*0660*/  IMAD R0, R3.reuse, -0x800000, R4 ;  /* 0xff80000003007824 */ /* 0x040fe200078e0204 */
[----:B------:R-:W-:Y:S01]  /*0670*/  IADD3 R3, PT, PT, R3, 0x7f, -R5 ;  /* 0x0000007f03037810 */ /* 0x000fe20007ffe805 */
[----:B------:R-:W0:Y:S01]  /*0680*/  MUFU.RCP R8, R7 ;  /* 0x0000000700087308 */ /* 0x000e220000001000 */
[----:B------:R-:W-:-:S03]  /*0690*/  FADD.FTZ R9, -R7, -RZ ;  /* 0x800000ff07097221 */ /* 0x000fc60000010100 */
[----:B------:R-:W-:Y:S02]  /*06a0*/  IMAD.IADD R3, R3, 0x1, R6 ;  /* 0x0000000103037824 */ /* 0x000fe400078e0206 */
[----:B0-----:R-:W-:-:S04]  /*06b0*/  FFMA R11, R8, R9, 1 ;  /* 0x3f800000080b7423 */ /* 0x001fc80000000009 */
[----:B------:R-:W-:-:S04]  /*06c0*/  FFMA R13, R8, R11, R8 ;  /* 0x0000000b080d7223 */ /* 0x000fc80000000008 */
[----:B------:R-:W-:-:S04]  /*06d0*/  FFMA R4, R0, R13, RZ ;  /* 0x0000000d00047223 */ /* 0x000fc800000000ff */
[----:B------:R-:W-:-:S04]  /*06e0*/  FFMA R11, R9, R4, R0 ;  /* 0x00000004090b7223 */ /* 0x000fc80000000000 */
[----:B------:R-:W-:-:S04]  /*06f0*/  FFMA R8, R13, R11, R4 ;  /* 0x0000000b0d087223 */ /* 0x000fc80000000004 */
[----:B------:R-:W-:-:S04]  /*0700*/  FFMA R9, R9, R8, R0 ;  /* 0x0000000809097223 */ /* 0x000fc80000000000 */
[----:B------:R-:W-:-:S05]  /*0710*/  FFMA R4, R13, R9, R8 ;  /* 0x000000090d047223 */ /* 0x000fca0000000008 */
[----:B------:R-:W-:-:S04]  /*0720*/  SHF.R.U32.HI R0, RZ, 0x17, R4 ;  /* 0x00000017ff007819 */ /* 0x000fc80000011604 */
[----:B------:R-:W-:-:S05]  /*0730*/  LOP3.LUT R0, R0, 0xff, RZ, 0xc0, !PT ;  /* 0x000000ff00007812 */ /* 0x000fca00078ec0ff */
[----:B------:R-:W-:-:S04]  /*0740*/  IMAD.IADD R7, R0, 0x1, R3 ;  /* 0x0000000100077824 */ /* 0x000fc800078e0203 */
[----:B------:R-:W-:-:S05]  /*0750*/  VIADD R0, R7, 0xffffffff ;  /* 0xffffffff07007836 */ /* 0x000fca0000000000 */
[----:B------:R-:W-:-:S13]  /*0760*/  ISETP.GE.U32.AND P0, PT, R0, 0xfe, PT ;  /* 0x000000fe0000780c */ /* 0x000fda0003f06070 */
[----:B------:R-:W-:Y:S05]  /*0770*/  @!P0 BRA `(.L_x_20) ;  /* 0x0000000000808947 */ /* 0x000fea0003800000 */
[----:B------:R-:W-:-:S13]  /*0780*/  ISETP.GT.AND P0, PT, R7, 0xfe, PT ;  /* 0x000000fe0700780c */ /* 0x000fda0003f04270 */
[----:B------:R-:W-:Y:S05]  /*0790*/  @P0 BRA `(.L_x_21) ;  /* 0x00000000006c0947 */ /* 0x000fea0003800000 */
[----:B------:R-:W-:-:S13]  /*07a0*/  ISETP.GE.AND P0, PT, R7, 0x1, PT ;  /* 0x000000010700780c */ /* 0x000fda0003f06270 */
[----:B------:R-:W-:Y:S05]  /*07b0*/  @P0 BRA `(.L_x_22) ;  /* 0x0000000000740947 */ /* 0x000fea0003800000 */
[----:B------:R-:W-:Y:S02]  /*07c0*/  ISETP.GE.AND P0, PT, R7, -0x18, PT ;  /* 0xffffffe80700780c */ /* 0x000fe40003f06270 */
[----:B------:R-:W-:-:S11]  /*07d0*/  LOP3.LUT R4, R4, 0x80000000, RZ, 0xc0, !PT ;  /* 0x8000000004047812 */ /* 0x000fd600078ec0ff */
[----:B------:R-:W-:Y:S05]  /*07e0*/  @!P0 BRA `(.L_x_22) ;  /* 0x0000000000688947 */ /* 0x000fea0003800000 */
[-CC-:B------:R-:W-:Y:S01]  /*07f0*/  FFMA.RZ R0, R13, R9.reuse, R8.reuse ;  /* 0x000000090d007223 */ /* 0x180fe2000000c008 */
[----:B------:R-:W-:Y:S01]  /*0800*/  IADD3 R6, PT, PT, R7, 0x20, RZ ;  /* 0x0000002007067810 */ /* 0x000fe20007ffe0ff */
[-CC-:B------:R-:W-:Y:S01]  /*0810*/  FFMA.RM R3, R13, R9.reuse, R8.reuse ;  /* 0x000000090d037223 */ /* 0x180fe20000004008 */
[----:B------:R-:W-:Y:S02]  /*0820*/  ISETP.NE.AND P2, PT, R7, RZ, PT ;  /* 0x000000ff0700720c */ /* 0x000fe40003f45270 */
[----:B------:R-:W-:Y:S01]  /*0830*/  LOP3.LUT R5, R0, 0x7fffff, RZ, 0xc0, !PT ;  /* 0x007fffff00057812 */ /* 0x000fe200078ec0ff */
[----:B------:R-:W-:Y:S01]  /*0840*/  FFMA.RP R0, R13, R9, R8 ;  /* 0x000000090d007223 */ /* 0x000fe20000008008 */
[----:B------:R-:W-:Y:S01]  /*0850*/  ISETP.NE.AND P1, PT, R7, RZ, PT ;  /* 0x000000ff0700720c */ /* 0x000fe20003f25270 */
[----:B------:R-:W-:Y:S01]  /*0860*/  IMAD.MOV R7, RZ, RZ, -R7 ;  /* 0x000000ffff077224 */ /* 0x000fe200078e0a07 */
[----:B------:R-:W-:Y:S02]  /*0870*/  LOP3.LUT R5, R5, 0x800000, RZ, 0xfc, !PT ;  /* 0x0080000005057812 */ /* 0x000fe400078efcff */
[----:B------:R-:W-:-:S02]  /*0880*/  FSETP.NEU.FTZ.AND P0, PT, R0, R3, PT ;  /* 0x000000030000720b */ /* 0x000fc40003f1d000 */
[----:B------:R-:W-:Y:S02]  /*0890*/  SHF.L.U32 R6, R5, R6, RZ ;  /* 0x0000000605067219 */ /* 0x000fe400000006ff */
[----:B------:R-:W-:Y:S02]  /*08a0*/  SEL R0, R7, RZ, P2 ;  /* 0x000000ff07007207 */ /* 0x000fe40001000000 */
[----:B------:R-:W-:Y:S02]  /*08b0*/  ISETP.NE.AND P1, PT, R6, RZ, P1 ;  /* 0x000000ff0600720c */ /* 0x000fe40000f25270 */
[----:B------:R-:W-:Y:S02]  /*08c0*/  SHF.R.U32.HI R0, RZ, R0, R5 ;  /* 0x00000000ff007219 */ /* 0x000fe40000011605 */
[----:B------:R-:W-:Y:S02]  /*08d0*/  PLOP3.LUT P0, PT, P0, P1, PT, 0xf8, 0x8f ;  /* 0x00000000008f781c */ /* 0x000fe40000703f70 */
[----:B------:R-:W-:-:S02]  /*08e0*/  SHF.R.U32.HI R6, RZ, 0x1, R0 ;  /* 0x00000001ff067819 */ /* 0x000fc40000011600 */
[----:B------:R-:W-:-:S04]  /*08f0*/  SEL R3, RZ, 0x1, !P0 ;  /* 0x00000001ff037807 */ /* 0x000fc80004000000 */
[----:B------:R-:W-:-:S04]  /*0900*/  LOP3.LUT R3, R3, 0x1, R6, 0xf8, !PT ;  /* 0x0000000103037812 */ /* 0x000fc800078ef806 */
[----:B------:R-:W-:-:S05]  /*0910*/  LOP3.LUT R3, R3, R0, RZ, 0xc0, !PT ;  /* 0x0000000003037212 */ /* 0x000fca00078ec0ff */
[----:B------:R-:W-:-:S05]  /*0920*/  IMAD.IADD R3, R6, 0x1, R3 ;  /* 0x0000000106037824 */ /* 0x000fca00078e0203 */
[----:B------:R-:W-:Y:S01]  /*0930*/  LOP3.LUT R4, R3, R4, RZ, 0xfc, !PT ;  /* 0x0000000403047212 */ /* 0x000fe200078efcff */
[----:B------:R-:W-:Y:S06]  /*0940*/  BRA `(.L_x_22) ;  /* 0x0000000000107947 */ /* 0x000fec0003800000 */
.L_x_21:
[----:B------:R-:W-:-:S04]  /*0950*/  LOP3.LUT R4, R4, 0x80000000, RZ, 0xc0, !PT ;  /* 0x8000000004047812 */ /* 0x000fc800078ec0ff */
[----:B------:R-:W-:Y:S01]  /*0960*/  LOP3.LUT R4, R4, 0x7f800000, RZ, 0xfc, !PT ;  /* 0x7f80000004047812 */ /* 0x000fe200078efcff */
[----:B------:R-:W-:Y:S06]  /*0970*/  BRA `(.L_x_22) ;  /* 0x0000000000047947 */ /* 0x000fec0003800000 */
.L_x_20:
[----:B------:R-:W-:-:S07]  /*0980*/  IMAD R4, R3, 0x800000, R4 ;  /* 0x0080000003047824 */ /* 0x000fce00078e0204 */
.L_x_22:
[----:B------:R-:W-:Y:S05]  /*0990*/  BSYNC.RECONVERGENT B2 ;  /* 0x0000000000027941 */ /* 0x000fea0003800200 */
.L_x_19:
[----:B------:R-:W-:Y:S05]  /*09a0*/  BRA `(.L_x_23) ;  /* 0x0000000000207947 */ /* 0x000fea0003800000 */
.L_x_18:
[----:B------:R-:W-:-:S04]  /*09b0*/  LOP3.LUT R4, R7, 0x80000000, R4, 0x48, !PT ;  /* 0x8000000007047812 */ /* 0x000fc800078e4804 */
[----:B------:R-:W-:Y:S01]  /*09c0*/  LOP3.LUT R4, R4, 0x7f800000, RZ, 0xfc, !PT ;  /* 0x7f80000004047812 */ /* 0x000fe200078efcff */
[----:B------:R-:W-:Y:S06]  /*09d0*/  BRA `(.L_x_23) ;  /* 0x0000000000147947 */ /* 0x000fec0003800000 */
.L_x_17:
[----:B------:R-:W-:Y:S01]  /*09e0*/  LOP3.LUT R4, R7, 0x80000000, R4, 0x48, !PT ;  /* 0x8000000007047812 */ /* 0x000fe200078e4804 */
[----:B------:R-:W-:Y:S06]  /*09f0*/  BRA `(.L_x_23) ;  /* 0x00000000000c7947 */ /* 0x000fec0003800000 */
.L_x_16:
[----:B------:R-:W0:Y:S01]  /*0a00*/  MUFU.RSQ R4, -QNAN ;  /* 0xffc0000000047908 */ /* 0x000e220000001400 */
[----:B------:R-:W-:Y:S05]  /*0a10*/  BRA `(.L_x_23) ;  /* 0x0000000000047947 */ /* 0x000fea0003800000 */
.L_x_15:
[----:B------:R-:W-:-:S07]  /*0a20*/  FADD.FTZ R4, R0, R3 ;  /* 0x0000000300047221 */ /* 0x000fce0000010000 */
.L_x_23:
[----:B------:R-:W-:Y:S05]  /*0a30*/  BSYNC.RECONVERGENT B1 ;  /* 0x0000000000017941 */ /* 0x000fea0003800200 */
.L_x_13:
[----:B0-----:R-:W-:Y:S01]  /*0a40*/  MOV R7, R4 ;  /* 0x0000000400077202 */ /* 0x001fe20000000f00 */
[----:B------:R-:W-:Y:S02]  /*0a50*/  IMAD.MOV.U32 R4, RZ, RZ, R10 ;  /* 0x000000ffff047224 */ /* 0x000fe400078e000a */
[----:B------:R-:W-:-:S04]  /*0a60*/  IMAD.MOV.U32 R5, RZ, RZ, 0x0 ;  /* 0x00000000ff057424 */ /* 0x000fc800078e00ff */
[----:B------:R-:W-:Y:S05]  /*0a70*/  RET.REL.NODEC R4 `(default_function_kernel_2) ;  /* 0xfffffff404607950 */ /* 0x000fea0003c3ffff */
.L_x_24:
        /* <DEDUP_REMOVED lines=16> */
.L_x_25:


//--------------------- .nv.shared.reserved.0     --------------------------
	.section	.nv.shared.reserved.0,"aw",@nobits
	.weak		__nv_reservedSMEM_offset_0_alias
	.size		__nv_reservedSMEM_offset_0_alias, 0, 64
	.other		__nv_reservedSMEM_offset_0_alias,@"STO_CUDA_RESERVED_SHARED STV_DEFAULT"
__nv_reservedSMEM_offset_0_alias:
	.zero		0
	.zero		64


//--------------------- .nv.constant0.default_function_kernel_1 --------------------------
	.section	.nv.constant0.default_function_kernel_1,"a",@progbits
	.sectionflags	@""
	.align	4
.nv.constant0.default_function_kernel_1:
	.zero		912


//--------------------- .nv.constant0.default_function_kernel --------------------------
	.section	.nv.constant0.default_function_kernel,"a",@progbits
	.sectionflags	@""
	.align	4
.nv.constant0.default_function_kernel:
	.zero		920


//--------------------- .nv.constant0.default_function_kernel_3 --------------------------
	.section	.nv.constant0.default_function_kernel_3,"a",@progbits
	.sectionflags	@""
	.align	4
.nv.constant0.default_function_kernel_3:
	.zero		912


//--------------------- .nv.constant0.default_function_kernel_2 --------------------------
	.section	.nv.constant0.default_function_kernel_2,"a",@progbits
	.sectionflags	@""
	.align	4
.nv.constant0.default_function_kernel_2:
	.zero		912


//--------------------- SYMBOLS --------------------------

	.type		.nv.reservedSmem.offset0,@object
	.size		.nv.reservedSmem.offset0,0x4
